//
// Generated by NVIDIA NVVM Compiler
//
// Compiler Build ID: CL-36424714
// Cuda compilation tools, release 13.0, V13.0.88
// Based on NVVM 20.0.0
//

.version 9.0
.target sm_100
.address_size 64

	// .globl	_Z32bsr_matrix_matrix_multiplication9BSRMatrixS_S_

.visible .entry _Z32bsr_matrix_matrix_multiplication9BSRMatrixS_S_(
	.param .align 8 .b8 _Z32bsr_matrix_matrix_multiplication9BSRMatrixS_S__param_0[48],
	.param .align 8 .b8 _Z32bsr_matrix_matrix_multiplication9BSRMatrixS_S__param_1[48],
	.param .align 8 .b8 _Z32bsr_matrix_matrix_multiplication9BSRMatrixS_S__param_2[48]
)
{
	.reg .pred 	%p<14>;
	.reg .b32 	%r<51>;
	.reg .b32 	%f<185>;
	.reg .b64 	%rd<43>;

	ld.param.u64 	%rd17, [_Z32bsr_matrix_matrix_multiplication9BSRMatrixS_S__param_2+24];
	ld.param.u64 	%rd16, [_Z32bsr_matrix_matrix_multiplication9BSRMatrixS_S__param_2+16];
	ld.param.u64 	%rd14, [_Z32bsr_matrix_matrix_multiplication9BSRMatrixS_S__param_2];
	ld.param.u64 	%rd13, [_Z32bsr_matrix_matrix_multiplication9BSRMatrixS_S__param_1+24];
	ld.param.u64 	%rd9, [_Z32bsr_matrix_matrix_multiplication9BSRMatrixS_S__param_0+24];
	ld.param.u64 	%rd8, [_Z32bsr_matrix_matrix_multiplication9BSRMatrixS_S__param_0+16];
	ld.param.u64 	%rd6, [_Z32bsr_matrix_matrix_multiplication9BSRMatrixS_S__param_0];
	ld.param.v2.u32 	{%r23, %r24}, [_Z32bsr_matrix_matrix_multiplication9BSRMatrixS_S__param_0+32];
	ld.param.u64 	%rd10, [_Z32bsr_matrix_matrix_multiplication9BSRMatrixS_S__param_1];
	ld.param.v2.u32 	{%r27, %r28}, [_Z32bsr_matrix_matrix_multiplication9BSRMatrixS_S__param_1+32];
	cvta.to.global.u64 	%rd3, %rd10;
	mov.u32 	%r1, %ctaid.x;
	mov.u32 	%r2, %ctaid.y;
	setp.ge.s32 	%p1, %r1, %r23;
	setp.ge.s32 	%p2, %r2, %r28;
	or.pred  	%p3, %p1, %p2;
	@%p3 bra 	$L__BB0_15;
	cvta.to.global.u64 	%rd18, %rd9;
	mul.wide.u32 	%rd19, %r1, 4;
	add.s64 	%rd20, %rd18, %rd19;
	ld.global.u32 	%r45, [%rd20];
	ld.global.u32 	%r4, [%rd20+4];
	setp.ge.s32 	%p4, %r45, %r4;
	mov.f32 	%f177, 0f00000000;
	mov.f32 	%f178, %f177;
	mov.f32 	%f179, %f177;
	mov.f32 	%f180, %f177;
	@%p4 bra 	$L__BB0_13;
	cvta.to.global.u64 	%rd4, %rd8;
	cvta.to.global.u64 	%rd5, %rd6;
	mov.f32 	%f180, 0f00000000;
	mov.f32 	%f179, %f180;
	mov.f32 	%f178, %f180;
	mov.f32 	%f177, %f180;
$L__BB0_3:
	mul.wide.s32 	%rd21, %r45, 4;
	add.s64 	%rd22, %rd4, %rd21;
	ld.global.u32 	%r35, [%rd22];
	cvta.to.global.u64 	%rd23, %rd13;
	mul.wide.s32 	%rd24, %r35, 4;
	add.s64 	%rd25, %rd23, %rd24;
	ld.global.u32 	%r49, [%rd25];
	ld.global.u32 	%r7, [%rd25+4];
	setp.ge.s32 	%p5, %r49, %r7;
	@%p5 bra 	$L__BB0_12;
	shl.b32 	%r36, %r45, 2;
	mul.wide.s32 	%rd26, %r36, 4;
	add.s64 	%rd27, %rd5, %rd26;
	ld.global.f32 	%f5, [%rd27];
	ld.global.f32 	%f6, [%rd27+4];
	ld.global.f32 	%f7, [%rd27+8];
	ld.global.f32 	%f8, [%rd27+12];
	sub.s32 	%r8, %r7, %r49;
	and.b32  	%r9, %r8, 3;
	sub.s32 	%r37, %r49, %r7;
	setp.gt.u32 	%p6, %r37, -4;
	@%p6 bra 	$L__BB0_7;
	shl.b32 	%r47, %r49, 2;
	and.b32  	%r38, %r8, -4;
	neg.s32 	%r46, %r38;
$L__BB0_6:
	.pragma "nounroll";
	mul.wide.s32 	%rd28, %r47, 4;
	add.s64 	%rd29, %rd3, %rd28;
	ld.global.f32 	%f52, [%rd29];
	ld.global.f32 	%f53, [%rd29+8];
	mul.f32 	%f54, %f6, %f53;
	fma.rn.f32 	%f55, %f5, %f52, %f54;
	add.f32 	%f56, %f180, %f55;
	ld.global.f32 	%f57, [%rd29+4];
	ld.global.f32 	%f58, [%rd29+12];
	mul.f32 	%f59, %f6, %f58;
	fma.rn.f32 	%f60, %f5, %f57, %f59;
	add.f32 	%f61, %f179, %f60;
	mul.f32 	%f62, %f8, %f53;
	fma.rn.f32 	%f63, %f7, %f52, %f62;
	add.f32 	%f64, %f178, %f63;
	mul.f32 	%f65, %f8, %f58;
	fma.rn.f32 	%f66, %f7, %f57, %f65;
	add.f32 	%f67, %f177, %f66;
	ld.global.f32 	%f68, [%rd29+16];
	ld.global.f32 	%f69, [%rd29+24];
	mul.f32 	%f70, %f6, %f69;
	fma.rn.f32 	%f71, %f5, %f68, %f70;
	add.f32 	%f72, %f56, %f71;
	ld.global.f32 	%f73, [%rd29+20];
	ld.global.f32 	%f74, [%rd29+28];
	mul.f32 	%f75, %f6, %f74;
	fma.rn.f32 	%f76, %f5, %f73, %f75;
	add.f32 	%f77, %f61, %f76;
	mul.f32 	%f78, %f8, %f69;
	fma.rn.f32 	%f79, %f7, %f68, %f78;
	add.f32 	%f80, %f64, %f79;
	mul.f32 	%f81, %f8, %f74;
	fma.rn.f32 	%f82, %f7, %f73, %f81;
	add.f32 	%f83, %f67, %f82;
	ld.global.f32 	%f84, [%rd29+32];
	ld.global.f32 	%f85, [%rd29+40];
	mul.f32 	%f86, %f6, %f85;
	fma.rn.f32 	%f87, %f5, %f84, %f86;
	add.f32 	%f88, %f72, %f87;
	ld.global.f32 	%f89, [%rd29+36];
	ld.global.f32 	%f90, [%rd29+44];
	mul.f32 	%f91, %f6, %f90;
	fma.rn.f32 	%f92, %f5, %f89, %f91;
	add.f32 	%f93, %f77, %f92;
	mul.f32 	%f94, %f8, %f85;
	fma.rn.f32 	%f95, %f7, %f84, %f94;
	add.f32 	%f96, %f80, %f95;
	mul.f32 	%f97, %f8, %f90;
	fma.rn.f32 	%f98, %f7, %f89, %f97;
	add.f32 	%f99, %f83, %f98;
	ld.global.f32 	%f100, [%rd29+48];
	ld.global.f32 	%f101, [%rd29+56];
	mul.f32 	%f102, %f6, %f101;
	fma.rn.f32 	%f103, %f5, %f100, %f102;
	add.f32 	%f180, %f88, %f103;
	ld.global.f32 	%f104, [%rd29+52];
	ld.global.f32 	%f105, [%rd29+60];
	mul.f32 	%f106, %f6, %f105;
	fma.rn.f32 	%f107, %f5, %f104, %f106;
	add.f32 	%f179, %f93, %f107;
	mul.f32 	%f108, %f8, %f101;
	fma.rn.f32 	%f109, %f7, %f100, %f108;
	add.f32 	%f178, %f96, %f109;
	mul.f32 	%f110, %f8, %f105;
	fma.rn.f32 	%f111, %f7, %f104, %f110;
	add.f32 	%f177, %f99, %f111;
	add.s32 	%r49, %r49, 4;
	add.s32 	%r47, %r47, 16;
	add.s32 	%r46, %r46, 4;
	setp.ne.s32 	%p7, %r46, 0;
	@%p7 bra 	$L__BB0_6;
$L__BB0_7:
	setp.eq.s32 	%p8, %r9, 0;
	@%p8 bra 	$L__BB0_12;
	setp.eq.s32 	%p9, %r9, 1;
	@%p9 bra 	$L__BB0_10;
	shl.b32 	%r39, %r49, 2;
	mul.wide.s32 	%rd30, %r39, 4;
	add.s64 	%rd31, %rd3, %rd30;
	ld.global.f32 	%f113, [%rd31];
	ld.global.f32 	%f114, [%rd31+8];
	mul.f32 	%f115, %f6, %f114;
	fma.rn.f32 	%f116, %f5, %f113, %f115;
	add.f32 	%f117, %f180, %f116;
	ld.global.f32 	%f118, [%rd31+4];
	ld.global.f32 	%f119, [%rd31+12];
	mul.f32 	%f120, %f6, %f119;
	fma.rn.f32 	%f121, %f5, %f118, %f120;
	add.f32 	%f122, %f179, %f121;
	mul.f32 	%f123, %f8, %f114;
	fma.rn.f32 	%f124, %f7, %f113, %f123;
	add.f32 	%f125, %f178, %f124;
	mul.f32 	%f126, %f8, %f119;
	fma.rn.f32 	%f127, %f7, %f118, %f126;
	add.f32 	%f128, %f177, %f127;
	ld.global.f32 	%f129, [%rd31+16];
	ld.global.f32 	%f130, [%rd31+24];
	mul.f32 	%f131, %f6, %f130;
	fma.rn.f32 	%f132, %f5, %f129, %f131;
	add.f32 	%f180, %f117, %f132;
	ld.global.f32 	%f133, [%rd31+20];
	ld.global.f32 	%f134, [%rd31+28];
	mul.f32 	%f135, %f6, %f134;
	fma.rn.f32 	%f136, %f5, %f133, %f135;
	add.f32 	%f179, %f122, %f136;
	mul.f32 	%f137, %f8, %f130;
	fma.rn.f32 	%f138, %f7, %f129, %f137;
	add.f32 	%f178, %f125, %f138;
	mul.f32 	%f139, %f8, %f134;
	fma.rn.f32 	%f140, %f7, %f133, %f139;
	add.f32 	%f177, %f128, %f140;
	add.s32 	%r49, %r49, 2;
$L__BB0_10:
	and.b32  	%r40, %r8, 1;
	setp.eq.b32 	%p10, %r40, 1;
	not.pred 	%p11, %p10;
	@%p11 bra 	$L__BB0_12;
	shl.b32 	%r41, %r49, 2;
	mul.wide.s32 	%rd32, %r41, 4;
	add.s64 	%rd33, %rd3, %rd32;
	ld.global.f32 	%f141, [%rd33];
	ld.global.f32 	%f142, [%rd33+8];
	mul.f32 	%f143, %f6, %f142;
	fma.rn.f32 	%f144, %f5, %f141, %f143;
	add.f32 	%f180, %f180, %f144;
	ld.global.f32 	%f145, [%rd33+4];
	ld.global.f32 	%f146, [%rd33+12];
	mul.f32 	%f147, %f6, %f146;
	fma.rn.f32 	%f148, %f5, %f145, %f147;
	add.f32 	%f179, %f179, %f148;
	mul.f32 	%f149, %f8, %f142;
	fma.rn.f32 	%f150, %f7, %f141, %f149;
	add.f32 	%f178, %f178, %f150;
	mul.f32 	%f151, %f8, %f146;
	fma.rn.f32 	%f152, %f7, %f145, %f151;
	add.f32 	%f177, %f177, %f152;
$L__BB0_12:
	add.s32 	%r45, %r45, 1;
	setp.ne.s32 	%p12, %r45, %r4;
	@%p12 bra 	$L__BB0_3;
$L__BB0_13:
	cvta.to.global.u64 	%rd34, %rd17;
	mul.wide.u32 	%rd35, %r1, 4;
	add.s64 	%rd36, %rd34, %rd35;
	ld.global.u32 	%r42, [%rd36];
	add.s32 	%r22, %r42, %r2;
	cvta.to.global.u64 	%rd37, %rd16;
	mul.wide.s32 	%rd38, %r22, 4;
	add.s64 	%rd39, %rd37, %rd38;
	ld.global.u32 	%r43, [%rd39];
	setp.ne.s32 	%p13, %r43, %r2;
	@%p13 bra 	$L__BB0_15;
	shl.b32 	%r44, %r22, 2;
	cvta.to.global.u64 	%rd40, %rd14;
	mul.wide.s32 	%rd41, %r44, 4;
	add.s64 	%rd42, %rd40, %rd41;
	st.global.f32 	[%rd42], %f180;
	st.global.f32 	[%rd42+4], %f179;
	st.global.f32 	[%rd42+8], %f178;
	st.global.f32 	[%rd42+12], %f177;
$L__BB0_15:
	ret;

}
	// .globl	_Z28matrix_multiplication_kernelPKfS0_Pfiii
.visible .entry _Z28matrix_multiplication_kernelPKfS0_Pfiii(
	.param .u64 .ptr .align 1 _Z28matrix_multiplication_kernelPKfS0_Pfiii_param_0,
	.param .u64 .ptr .align 1 _Z28matrix_multiplication_kernelPKfS0_Pfiii_param_1,
	.param .u64 .ptr .align 1 _Z28matrix_multiplication_kernelPKfS0_Pfiii_param_2,
	.param .u32 _Z28matrix_multiplication_kernelPKfS0_Pfiii_param_3,
	.param .u32 _Z28matrix_multiplication_kernelPKfS0_Pfiii_param_4,
	.param .u32 _Z28matrix_multiplication_kernelPKfS0_Pfiii_param_5
)
{
	.reg .pred 	%p<13>;
	.reg .b32 	%r<41>;
	.reg .b32 	%f<68>;
	.reg .b64 	%rd<53>;

	ld.param.u64 	%rd7, [_Z28matrix_multiplication_kernelPKfS0_Pfiii_param_0];
	ld.param.u64 	%rd8, [_Z28matrix_multiplication_kernelPKfS0_Pfiii_param_1];
	ld.param.u64 	%rd6, [_Z28matrix_multiplication_kernelPKfS0_Pfiii_param_2];
	ld.param.u32 	%r20, [_Z28matrix_multiplication_kernelPKfS0_Pfiii_param_3];
	ld.param.u32 	%r18, [_Z28matrix_multiplication_kernelPKfS0_Pfiii_param_4];
	ld.param.u32 	%r19, [_Z28matrix_multiplication_kernelPKfS0_Pfiii_param_5];
	cvta.to.global.u64 	%rd1, %rd8;
	cvta.to.global.u64 	%rd2, %rd7;
	mov.u32 	%r21, %ctaid.y;
	mov.u32 	%r22, %ntid.y;
	mov.u32 	%r23, %tid.y;
	mad.lo.s32 	%r1, %r21, %r22, %r23;
	mov.u32 	%r24, %ctaid.x;
	mov.u32 	%r25, %ntid.x;
	mov.u32 	%r26, %tid.x;
	mad.lo.s32 	%r2, %r24, %r25, %r26;
	setp.ge.s32 	%p1, %r1, %r20;
	setp.ge.s32 	%p2, %r2, %r19;
	or.pred  	%p3, %p1, %p2;
	@%p3 bra 	$L__BB1_14;
	setp.lt.s32 	%p4, %r18, 1;
	mov.f32 	%f67, 0f00000000;
	@%p4 bra 	$L__BB1_13;
	mul.lo.s32 	%r3, %r18, %r1;
	and.b32  	%r4, %r18, 7;
	setp.lt.u32 	%p5, %r18, 8;
	mov.f32 	%f67, 0f00000000;
	mov.b32 	%r39, 0;
	@%p5 bra 	$L__BB1_5;
	and.b32  	%r39, %r18, 2147483640;
	neg.s32 	%r37, %r39;
	shl.b32 	%r7, %r19, 3;
	mul.wide.u32 	%rd9, %r3, 4;
	add.s64 	%rd10, %rd9, %rd2;
	add.s64 	%rd52, %rd10, 16;
	mov.f32 	%f67, 0f00000000;
	mul.wide.s32 	%rd13, %r19, 4;
	mov.u32 	%r36, %r2;
$L__BB1_4:
	.pragma "nounroll";
	ld.global.f32 	%f17, [%rd52+-16];
	mul.wide.s32 	%rd11, %r36, 4;
	add.s64 	%rd12, %rd1, %rd11;
	ld.global.f32 	%f18, [%rd12];
	fma.rn.f32 	%f19, %f17, %f18, %f67;
	ld.global.f32 	%f20, [%rd52+-12];
	add.s64 	%rd14, %rd12, %rd13;
	ld.global.f32 	%f21, [%rd14];
	fma.rn.f32 	%f22, %f20, %f21, %f19;
	ld.global.f32 	%f23, [%rd52+-8];
	add.s64 	%rd15, %rd14, %rd13;
	ld.global.f32 	%f24, [%rd15];
	fma.rn.f32 	%f25, %f23, %f24, %f22;
	ld.global.f32 	%f26, [%rd52+-4];
	add.s64 	%rd16, %rd15, %rd13;
	ld.global.f32 	%f27, [%rd16];
	fma.rn.f32 	%f28, %f26, %f27, %f25;
	ld.global.f32 	%f29, [%rd52];
	add.s64 	%rd17, %rd16, %rd13;
	ld.global.f32 	%f30, [%rd17];
	fma.rn.f32 	%f31, %f29, %f30, %f28;
	ld.global.f32 	%f32, [%rd52+4];
	add.s64 	%rd18, %rd17, %rd13;
	ld.global.f32 	%f33, [%rd18];
	fma.rn.f32 	%f34, %f32, %f33, %f31;
	ld.global.f32 	%f35, [%rd52+8];
	add.s64 	%rd19, %rd18, %rd13;
	ld.global.f32 	%f36, [%rd19];
	fma.rn.f32 	%f37, %f35, %f36, %f34;
	ld.global.f32 	%f38, [%rd52+12];
	add.s64 	%rd20, %rd19, %rd13;
	ld.global.f32 	%f39, [%rd20];
	fma.rn.f32 	%f67, %f38, %f39, %f37;
	add.s32 	%r37, %r37, 8;
	add.s32 	%r36, %r36, %r7;
	add.s64 	%rd52, %rd52, 32;
	setp.ne.s32 	%p6, %r37, 0;
	@%p6 bra 	$L__BB1_4;
$L__BB1_5:
	setp.eq.s32 	%p7, %r4, 0;
	@%p7 bra 	$L__BB1_13;
	and.b32  	%r13, %r18, 3;
	setp.lt.u32 	%p8, %r4, 4;
	@%p8 bra 	$L__BB1_8;
	add.s32 	%r28, %r39, %r3;
	mul.wide.u32 	%rd21, %r28, 4;
	add.s64 	%rd22, %rd2, %rd21;
	ld.global.f32 	%f41, [%rd22];
	mad.lo.s32 	%r29, %r39, %r19, %r2;
	mul.wide.s32 	%rd23, %r29, 4;
	add.s64 	%rd24, %rd1, %rd23;
	ld.global.f32 	%f42, [%rd24];
	fma.rn.f32 	%f43, %f41, %f42, %f67;
	cvt.u64.u32 	%rd25, %r3;
	cvt.u64.u32 	%rd26, %r39;
	add.s64 	%rd27, %rd26, %rd25;
	shl.b64 	%rd28, %rd27, 2;
	add.s64 	%rd29, %rd2, %rd28;
	ld.global.f32 	%f44, [%rd29+4];
	mul.wide.s32 	%rd30, %r19, 4;
	add.s64 	%rd31, %rd24, %rd30;
	ld.global.f32 	%f45, [%rd31];
	fma.rn.f32 	%f46, %f44, %f45, %f43;
	ld.global.f32 	%f47, [%rd29+8];
	add.s64 	%rd32, %rd31, %rd30;
	ld.global.f32 	%f48, [%rd32];
	fma.rn.f32 	%f49, %f47, %f48, %f46;
	ld.global.f32 	%f50, [%rd29+12];
	add.s64 	%rd33, %rd32, %rd30;
	ld.global.f32 	%f51, [%rd33];
	fma.rn.f32 	%f67, %f50, %f51, %f49;
	add.s32 	%r39, %r39, 4;
$L__BB1_8:
	setp.eq.s32 	%p9, %r13, 0;
	@%p9 bra 	$L__BB1_13;
	setp.eq.s32 	%p10, %r13, 1;
	@%p10 bra 	$L__BB1_11;
	add.s32 	%r30, %r39, %r3;
	mul.wide.u32 	%rd34, %r30, 4;
	add.s64 	%rd35, %rd2, %rd34;
	ld.global.f32 	%f53, [%rd35];
	mad.lo.s32 	%r31, %r39, %r19, %r2;
	mul.wide.s32 	%rd36, %r31, 4;
	add.s64 	%rd37, %rd1, %rd36;
	ld.global.f32 	%f54, [%rd37];
	fma.rn.f32 	%f55, %f53, %f54, %f67;
	cvt.u64.u32 	%rd38, %r3;
	cvt.u64.u32 	%rd39, %r39;
	add.s64 	%rd40, %rd39, %rd38;
	shl.b64 	%rd41, %rd40, 2;
	add.s64 	%rd42, %rd2, %rd41;
	ld.global.f32 	%f56, [%rd42+4];
	mul.wide.s32 	%rd43, %r19, 4;
	add.s64 	%rd44, %rd37, %rd43;
	ld.global.f32 	%f57, [%rd44];
	fma.rn.f32 	%f67, %f56, %f57, %f55;
	add.s32 	%r39, %r39, 2;
$L__BB1_11:
	and.b32  	%r32, %r18, 1;
	setp.eq.b32 	%p11, %r32, 1;
	not.pred 	%p12, %p11;
	@%p12 bra 	$L__BB1_13;
	add.s32 	%r33, %r39, %r3;
	mul.wide.u32 	%rd45, %r33, 4;
	add.s64 	%rd46, %rd2, %rd45;
	ld.global.f32 	%f58, [%rd46];
	mad.lo.s32 	%r34, %r39, %r19, %r2;
	mul.wide.s32 	%rd47, %r34, 4;
	add.s64 	%rd48, %rd1, %rd47;
	ld.global.f32 	%f59, [%rd48];
	fma.rn.f32 	%f67, %f58, %f59, %f67;
$L__BB1_13:
	mad.lo.s32 	%r35, %r19, %r1, %r2;
	cvta.to.global.u64 	%rd49, %rd6;
	mul.wide.s32 	%rd50, %r35, 4;
	add.s64 	%rd51, %rd49, %rd50;
	st.global.f32 	[%rd51], %f67;
$L__BB1_14:
	ret;

}
	// .globl	_Z12bsr_to_dense9BSRMatrixPf
.visible .entry _Z12bsr_to_dense9BSRMatrixPf(
	.param .align 8 .b8 _Z12bsr_to_dense9BSRMatrixPf_param_0[48],
	.param .u64 .ptr .align 1 _Z12bsr_to_dense9BSRMatrixPf_param_1
)
{
	.reg .pred 	%p<6>;
	.reg .b32 	%r<35>;
	.reg .b32 	%f<2>;
	.reg .b64 	%rd<22>;

	ld.param.u64 	%rd7, [_Z12bsr_to_dense9BSRMatrixPf_param_0+24];
	ld.param.u64 	%rd6, [_Z12bsr_to_dense9BSRMatrixPf_param_0+16];
	ld.param.u64 	%rd4, [_Z12bsr_to_dense9BSRMatrixPf_param_0];
	ld.param.v2.u32 	{%r9, %r10}, [_Z12bsr_to_dense9BSRMatrixPf_param_0+40];
	ld.param.v2.u32 	{%r7, %r8}, [_Z12bsr_to_dense9BSRMatrixPf_param_0+32];
	ld.param.u64 	%rd8, [_Z12bsr_to_dense9BSRMatrixPf_param_1];
	cvta.to.global.u64 	%rd1, %rd8;
	mov.u32 	%r11, %ctaid.x;
	mov.u32 	%r12, %ntid.x;
	mov.u32 	%r13, %tid.x;
	mad.lo.s32 	%r3, %r11, %r12, %r13;
	mov.u32 	%r14, %ctaid.y;
	mov.u32 	%r15, %ntid.y;
	mov.u32 	%r16, %tid.y;
	mad.lo.s32 	%r17, %r14, %r15, %r16;
	mul.lo.s32 	%r18, %r7, %r10;
	setp.ge.s32 	%p1, %r3, %r18;
	mul.lo.s32 	%r19, %r8, %r10;
	setp.ge.s32 	%p2, %r17, %r19;
	or.pred  	%p3, %p1, %p2;
	@%p3 bra 	$L__BB2_5;
	cvta.to.global.u64 	%rd9, %rd7;
	div.s32 	%r21, %r3, %r10;
	div.s32 	%r5, %r17, %r10;
	mul.wide.s32 	%rd10, %r21, 4;
	add.s64 	%rd11, %rd9, %rd10;
	ld.global.u32 	%r22, [%rd11];
	add.s32 	%r6, %r22, %r5;
	setp.ge.s32 	%p4, %r6, %r9;
	@%p4 bra 	$L__BB2_4;
	cvta.to.global.u64 	%rd12, %rd6;
	mul.wide.s32 	%rd13, %r6, 4;
	add.s64 	%rd14, %rd12, %rd13;
	ld.global.u32 	%r23, [%rd14];
	setp.ne.s32 	%p5, %r23, %r5;
	@%p5 bra 	$L__BB2_4;
	shl.b32 	%r27, %r6, 2;
	rem.s32 	%r28, %r3, %r10;
	shl.b32 	%r29, %r28, 1;
	rem.s32 	%r30, %r17, %r10;
	add.s32 	%r31, %r30, %r29;
	add.s32 	%r32, %r31, %r27;
	cvta.to.global.u64 	%rd17, %rd4;
	mul.wide.s32 	%rd18, %r32, 4;
	add.s64 	%rd19, %rd17, %rd18;
	ld.global.f32 	%f1, [%rd19];
	mul.lo.s32 	%r33, %r8, %r3;
	mad.lo.s32 	%r34, %r33, %r10, %r17;
	mul.wide.s32 	%rd20, %r34, 4;
	add.s64 	%rd21, %rd1, %rd20;
	st.global.f32 	[%rd21], %f1;
	bra.uni 	$L__BB2_5;
$L__BB2_4:
	mul.lo.s32 	%r24, %r8, %r3;
	mad.lo.s32 	%r25, %r24, %r10, %r17;
	mul.wide.s32 	%rd15, %r25, 4;
	add.s64 	%rd16, %rd1, %rd15;
	mov.b32 	%r26, 0;
	st.global.u32 	[%rd16], %r26;
$L__BB2_5:
	ret;

}


// ===== COMPILED SASS (sm_100) =====

	.target	sm_100

	.elftype	@"ET_EXEC"


//--------------------- .note.nv.tkinfo           --------------------------
	.section	.note.nv.tkinfo,"",@"SHT_NOTE"
	.sectionflags	@"SHF_NOTE_NV_TKINFO"
	.tkinfo
        /*0018*/ 	.word	0x00000002
        /*0030*/ 	.string	""
        /*0030*/ 	.string	"ptxas"
        /*0030*/ 	.string	"Cuda compilation tools, release 13.0, V13.0.88"
        /*0030*/ 	.string	"Build cuda_13.0.r13.0/compiler.36424714_0"
        /*0030*/ 	.string	"-arch sm_100 -m 64 "



//--------------------- .note.nv.cuinfo           --------------------------
	.section	.note.nv.cuinfo,"",@"SHT_NOTE"
	.sectionflags	@"SHF_NOTE_NV_CUINFO"
        /*0018*/ 	.short	0x0002
        /*001a*/ 	.short	0x0064
        /*001c*/ 	.short	0x0082
	.zero		2


//--------------------- .nv.info                  --------------------------
	.section	.nv.info,"",@"SHT_CUDA_INFO"
	.align	4


	//----- nvinfo : EIATTR_REGCOUNT
	.align		4
        /*0000*/ 	.byte	0x04, 0x2f
        /*0002*/ 	.short	(.L_1 - .L_0)
	.align		4
.L_0:
        /*0004*/ 	.word	index@(_Z32bsr_matrix_matrix_multiplication9BSRMatrixS_S_)
        /*0008*/ 	.word	0x0000001f


	//----- nvinfo : EIATTR_FRAME_SIZE
	.align		4
.L_1:
        /*000c*/ 	.byte	0x04, 0x11
        /*000e*/ 	.short	(.L_3 - .L_2)
	.align		4
.L_2:
        /*0010*/ 	.word	index@(_Z32bsr_matrix_matrix_multiplication9BSRMatrixS_S_)
        /*0014*/ 	.word	0x00000000


	//----- nvinfo : EIATTR_REGCOUNT
	.align		4
.L_3:
        /*0018*/ 	.byte	0x04, 0x2f
        /*001a*/ 	.short	(.L_5 - .L_4)
	.align		4
.L_4:
        /*001c*/ 	.word	index@(_Z28matrix_multiplication_kernelPKfS0_Pfiii)
        /*0020*/ 	.word	0x00000020


	//----- nvinfo : EIATTR_FRAME_SIZE
	.align		4
.L_5:
        /*0024*/ 	.byte	0x04, 0x11
        /*0026*/ 	.short	(.L_7 - .L_6)
	.align		4
.L_6:
        /*0028*/ 	.word	index@(_Z28matrix_multiplication_kernelPKfS0_Pfiii)
        /*002c*/ 	.word	0x00000000


	//----- nvinfo : EIATTR_REGCOUNT
	.align		4
.L_7:
        /*0030*/ 	.byte	0x04, 0x2f
        /*0032*/ 	.short	(.L_9 - .L_8)
	.align		4
.L_8:
        /*0034*/ 	.word	index@(_Z12bsr_to_dense9BSRMatrixPf)
        /*0038*/ 	.word	0x00000012


	//----- nvinfo : EIATTR_FRAME_SIZE
	.align		4
.L_9:
        /*003c*/ 	.byte	0x04, 0x11
        /*003e*/ 	.short	(.L_11 - .L_10)
	.align		4
.L_10:
        /*0040*/ 	.word	index@(_Z12bsr_to_dense9BSRMatrixPf)
        /*0044*/ 	.word	0x00000000


	//----- nvinfo : EIATTR_MIN_STACK_SIZE
	.align		4
.L_11:
        /*0048*/ 	.byte	0x04, 0x12
        /*004a*/ 	.short	(.L_13 - .L_12)
	.align		4
.L_12:
        /*004c*/ 	.word	index@(_Z12bsr_to_dense9BSRMatrixPf)
        /*0050*/ 	.word	0x00000000


	//----- nvinfo : EIATTR_MIN_STACK_SIZE
	.align		4
.L_13:
        /*0054*/ 	.byte	0x04, 0x12
        /*0056*/ 	.short	(.L_15 - .L_14)
	.align		4
.L_14:
        /*0058*/ 	.word	index@(_Z28matrix_multiplication_kernelPKfS0_Pfiii)
        /*005c*/ 	.word	0x00000000


	//----- nvinfo : EIATTR_MIN_STACK_SIZE
	.align		4
.L_15:
        /*0060*/ 	.byte	0x04, 0x12
        /*0062*/ 	.short	(.L_17 - .L_16)
	.align		4
.L_16:
        /*0064*/ 	.word	index@(_Z32bsr_matrix_matrix_multiplication9BSRMatrixS_S_)
        /*0068*/ 	.word	0x00000000
.L_17:


//--------------------- .nv.compat                --------------------------
	.section	.nv.compat,"",@"SHT_CUDA_COMPAT_INFO"
	.align	4
        /*0000*/ 	.byte	0x02, 0x09, 0x00, 0x00, 0x02, 0x02, 0x01, 0x00, 0x02, 0x05, 0x05, 0x00, 0x03, 0x07, 0x01, 0x01
        /*0010*/ 	.byte	0x02, 0x03, 0x00, 0x00, 0x02, 0x06, 0x01, 0x00, 0x04, 0x0b, 0x08, 0x00, 0x09, 0x00, 0x00, 0x00
        /*0020*/ 	.byte	0x00, 0x00, 0x00, 0x00


//--------------------- .nv.info._Z12bsr_to_dense9BSRMatrixPf --------------------------
	.section	.nv.info._Z12bsr_to_dense9BSRMatrixPf,"",@"SHT_CUDA_INFO"
	.sectionflags	@""
	.align	4


	//----- nvinfo : EIATTR_CUDA_API_VERSION
	.align		4
        /*0000*/ 	.byte	0x04, 0x37
        /*0002*/ 	.short	(.L_19 - .L_18)
.L_18:
        /*0004*/ 	.word	0x00000082


	//----- nvinfo : EIATTR_KPARAM_INFO
	.align		4
.L_19:
        /*0008*/ 	.byte	0x04, 0x17
        /*000a*/ 	.short	(.L_21 - .L_20)
.L_20:
        /*000c*/ 	.word	0x00000000
        /*0010*/ 	.short	0x0001
        /*0012*/ 	.short	0x0030
        /*0014*/ 	.byte	0x00, 0xf5, 0x21, 0x00


	//----- nvinfo : EIATTR_KPARAM_INFO
	.align		4
.L_21:
        /*0018*/ 	.byte	0x04, 0x17
        /*001a*/ 	.short	(.L_23 - .L_22)
.L_22:
        /*001c*/ 	.word	0x00000000
        /*0020*/ 	.short	0x0000
        /*0022*/ 	.short	0x0000
        /*0024*/ 	.byte	0x00, 0xf0, 0xc1, 0x00


	//----- nvinfo : EIATTR_SPARSE_MMA_MASK
	.align		4
.L_23:
        /*0028*/ 	.byte	0x03, 0x50
        /*002a*/ 	.short	0x0000


	//----- nvinfo : EIATTR_MAXREG_COUNT
	.align		4
        /*002c*/ 	.byte	0x03, 0x1b
        /*002e*/ 	.short	0x00ff


	//----- nvinfo : EIATTR_MERCURY_ISA_VERSION
	.align		4
        /*0030*/ 	.byte	0x03, 0x5f
        /*0032*/ 	.short	0x0101


	//----- nvinfo : EIATTR_VRC_CTA_INIT_COUNT
	.align		4
        /*0034*/ 	.byte	0x02, 0x4a
	.zero		1
	.zero		1


	//----- nvinfo : EIATTR_EXIT_INSTR_OFFSETS
	.align		4
        /*0038*/ 	.byte	0x04, 0x1c
        /*003a*/ 	.short	(.L_25 - .L_24)


	//   ....[0]....
.L_24:
        /*003c*/ 	.word	0x000000f0


	//   ....[1]....
        /*0040*/ 	.word	0x000005a0


	//   ....[2]....
        /*0044*/ 	.word	0x00000610


	//----- nvinfo : EIATTR_CRS_STACK_SIZE
	.align		4
.L_25:
        /*0048*/ 	.byte	0x04, 0x1e
        /*004a*/ 	.short	(.L_27 - .L_26)
.L_26:
        /*004c*/ 	.word	0x00000000


	//----- nvinfo : EIATTR_CBANK_PARAM_SIZE
	.align		4
.L_27:
        /*0050*/ 	.byte	0x03, 0x19
        /*0052*/ 	.short	0x0038


	//----- nvinfo : EIATTR_PARAM_CBANK
	.align		4
        /*0054*/ 	.byte	0x04, 0x0a
        /*0056*/ 	.short	(.L_29 - .L_28)
	.align		4
.L_28:
        /*0058*/ 	.word	index@(.nv.constant0._Z12bsr_to_dense9BSRMatrixPf)
        /*005c*/ 	.short	0x0380
        /*005e*/ 	.short	0x0038


	//----- nvinfo : EIATTR_SW_WAR
	.align		4
.L_29:
        /*0060*/ 	.byte	0x04, 0x36
        /*0062*/ 	.short	(.L_31 - .L_30)
.L_30:
        /*0064*/ 	.word	0x00000008
.L_31:


//--------------------- .nv.info._Z28matrix_multiplication_kernelPKfS0_Pfiii --------------------------
	.section	.nv.info._Z28matrix_multiplication_kernelPKfS0_Pfiii,"",@"SHT_CUDA_INFO"
	.sectionflags	@""
	.align	4


	//----- nvinfo : EIATTR_CUDA_API_VERSION
	.align		4
        /*0000*/ 	.byte	0x04, 0x37
        /*0002*/ 	.short	(.L_33 - .L_32)
.L_32:
        /*0004*/ 	.word	0x00000082


	//----- nvinfo : EIATTR_KPARAM_INFO
	.align		4
.L_33:
        /*0008*/ 	.byte	0x04, 0x17
        /*000a*/ 	.short	(.L_35 - .L_34)
.L_34:
        /*000c*/ 	.word	0x00000000
        /*0010*/ 	.short	0x0005
        /*0012*/ 	.short	0x0020
        /*0014*/ 	.byte	0x00, 0xf0, 0x11, 0x00


	//----- nvinfo : EIATTR_KPARAM_INFO
	.align		4
.L_35:
        /*0018*/ 	.byte	0x04, 0x17
        /*001a*/ 	.short	(.L_37 - .L_36)
.L_36:
        /*001c*/ 	.word	0x00000000
        /*0020*/ 	.short	0x0004
        /*0022*/ 	.short	0x001c
        /*0024*/ 	.byte	0x00, 0xf0, 0x11, 0x00


	//----- nvinfo : EIATTR_KPARAM_INFO
	.align		4
.L_37:
        /*0028*/ 	.byte	0x04, 0x17
        /*002a*/ 	.short	(.L_39 - .L_38)
.L_38:
        /*002c*/ 	.word	0x00000000
        /*0030*/ 	.short	0x0003
        /*0032*/ 	.short	0x0018
        /*0034*/ 	.byte	0x00, 0xf0, 0x11, 0x00


	//----- nvinfo : EIATTR_KPARAM_INFO
	.align		4
.L_39:
        /*0038*/ 	.byte	0x04, 0x17
        /*003a*/ 	.short	(.L_41 - .L_40)
.L_40:
        /*003c*/ 	.word	0x00000000
        /*0040*/ 	.short	0x0002
        /*0042*/ 	.short	0x0010
        /*0044*/ 	.byte	0x00, 0xf5, 0x21, 0x00


	//----- nvinfo : EIATTR_KPARAM_INFO
	.align		4
.L_41:
        /*0048*/ 	.byte	0x04, 0x17
        /*004a*/ 	.short	(.L_43 - .L_42)
.L_42:
        /*004c*/ 	.word	0x00000000
        /*0050*/ 	.short	0x0001
        /*0052*/ 	.short	0x0008
        /*0054*/ 	.byte	0x00, 0xf5, 0x21, 0x00


	//----- nvinfo : EIATTR_KPARAM_INFO
	.align		4
.L_43:
        /*0058*/ 	.byte	0x04, 0x17
        /*005a*/ 	.short	(.L_45 - .L_44)
.L_44:
        /*005c*/ 	.word	0x00000000
        /*0060*/ 	.short	0x0000
        /*0062*/ 	.short	0x0000
        /*0064*/ 	.byte	0x00, 0xf5, 0x21, 0x00


	//----- nvinfo : EIATTR_SPARSE_MMA_MASK
	.align		4
.L_45:
        /*0068*/ 	.byte	0x03, 0x50
        /*006a*/ 	.short	0x0000


	//----- nvinfo : EIATTR_MAXREG_COUNT
	.align		4
        /*006c*/ 	.byte	0x03, 0x1b
        /*006e*/ 	.short	0x00ff


	//----- nvinfo : EIATTR_MERCURY_ISA_VERSION
	.align		4
        /*0070*/ 	.byte	0x03, 0x5f
        /*0072*/ 	.short	0x0101


	//----- nvinfo : EIATTR_VRC_CTA_INIT_COUNT
	.align		4
        /*0074*/ 	.byte	0x02, 0x4a
	.zero		1
	.zero		1


	//----- nvinfo : EIATTR_EXIT_INSTR_OFFSETS
	.align		4
        /*0078*/ 	.byte	0x04, 0x1c
        /*007a*/ 	.short	(.L_47 - .L_46)


	//   ....[0]....
.L_46:
        /*007c*/ 	.word	0x000000d0


	//   ....[1]....
        /*0080*/ 	.word	0x000008f0


	//----- nvinfo : EIATTR_CBANK_PARAM_SIZE
	.align		4
.L_47:
        /*0084*/ 	.byte	0x03, 0x19
        /*0086*/ 	.short	0x0024


	//----- nvinfo : EIATTR_PARAM_CBANK
	.align		4
        /*0088*/ 	.byte	0x04, 0x0a
        /*008a*/ 	.short	(.L_49 - .L_48)
	.align		4
.L_48:
        /*008c*/ 	.word	index@(.nv.constant0._Z28matrix_multiplication_kernelPKfS0_Pfiii)
        /*0090*/ 	.short	0x0380
        /*0092*/ 	.short	0x0024


	//----- nvinfo : EIATTR_SW_WAR
	.align		4
.L_49:
        /*0094*/ 	.byte	0x04, 0x36
        /*0096*/ 	.short	(.L_51 - .L_50)
.L_50:
        /*0098*/ 	.word	0x00000008
.L_51:


//--------------------- .nv.info._Z32bsr_matrix_matrix_multiplication9BSRMatrixS_S_ --------------------------
	.section	.nv.info._Z32bsr_matrix_matrix_multiplication9BSRMatrixS_S_,"",@"SHT_CUDA_INFO"
	.sectionflags	@""
	.align	4


	//----- nvinfo : EIATTR_CUDA_API_VERSION
	.align		4
        /*0000*/ 	.byte	0x04, 0x37
        /*0002*/ 	.short	(.L_53 - .L_52)
.L_52:
        /*0004*/ 	.word	0x00000082


	//----- nvinfo : EIATTR_KPARAM_INFO
	.align		4
.L_53:
        /*0008*/ 	.byte	0x04, 0x17
        /*000a*/ 	.short	(.L_55 - .L_54)
.L_54:
        /*000c*/ 	.word	0x00000000
        /*0010*/ 	.short	0x0002
        /*0012*/ 	.short	0x0060
        /*0014*/ 	.byte	0x00, 0xf0, 0xc1, 0x00


	//----- nvinfo : EIATTR_KPARAM_INFO
	.align		4
.L_55:
        /*0018*/ 	.byte	0x04, 0x17
        /*001a*/ 	.short	(.L_57 - .L_56)
.L_56:
        /*001c*/ 	.word	0x00000000
        /*0020*/ 	.short	0x0001
        /*0022*/ 	.short	0x0030
        /*0024*/ 	.byte	0x00, 0xf0, 0xc1, 0x00


	//----- nvinfo : EIATTR_KPARAM_INFO
	.align		4
.L_57:
        /*0028*/ 	.byte	0x04, 0x17
        /*002a*/ 	.short	(.L_59 - .L_58)
.L_58:
        /*002c*/ 	.word	0x00000000
        /*0030*/ 	.short	0x0000
        /*0032*/ 	.short	0x0000
        /*0034*/ 	.byte	0x00, 0xf0, 0xc1, 0x00


	//----- nvinfo : EIATTR_SPARSE_MMA_MASK
	.align		4
.L_59:
        /*0038*/ 	.byte	0x03, 0x50
        /*003a*/ 	.short	0x0000


	//----- nvinfo : EIATTR_MAXREG_COUNT
	.align		4
        /*003c*/ 	.byte	0x03, 0x1b
        /*003e*/ 	.short	0x00ff


	//----- nvinfo : EIATTR_MERCURY_ISA_VERSION
	.align		4
        /*0040*/ 	.byte	0x03, 0x5f
        /*0042*/ 	.short	0x0101


	//----- nvinfo : EIATTR_VRC_CTA_INIT_COUNT
	.align		4
        /*0044*/ 	.byte	0x02, 0x4a
	.zero		1
	.zero		1


	//----- nvinfo : EIATTR_EXIT_INSTR_OFFSETS
	.align		4
        /*0048*/ 	.byte	0x04, 0x1c
        /*004a*/ 	.short	(.L_61 - .L_60)


	//   ....[0]....
.L_60:
        /*004c*/ 	.word	0x00000070


	//   ....[1]....
        /*0050*/ 	.word	0x00000bc0


	//   ....[2]....
        /*0054*/ 	.word	0x00000c40


	//----- nvinfo : EIATTR_CBANK_PARAM_SIZE
	.align		4
.L_61:
        /*0058*/ 	.byte	0x03, 0x19
        /*005a*/ 	.short	0x0090


	//----- nvinfo : EIATTR_PARAM_CBANK
	.align		4
        /*005c*/ 	.byte	0x04, 0x0a
        /*005e*/ 	.short	(.L_63 - .L_62)
	.align		4
.L_62:
        /*0060*/ 	.word	index@(.nv.constant0._Z32bsr_matrix_matrix_multiplication9BSRMatrixS_S_)
        /*0064*/ 	.short	0x0380
        /*0066*/ 	.short	0x0090


	//----- nvinfo : EIATTR_SW_WAR
	.align		4
.L_63:
        /*0068*/ 	.byte	0x04, 0x36
        /*006a*/ 	.short	(.L_65 - .L_64)
.L_64:
        /*006c*/ 	.word	0x00000008
.L_65:


//--------------------- .nv.callgraph             --------------------------
	.section	.nv.callgraph,"",@"SHT_CUDA_CALLGRAPH"
	.align	4
	.sectionentsize	8
	.align		4
        /*0000*/ 	.word	0x00000000
	.align		4
        /*0004*/ 	.word	0xffffffff
	.align		4
        /*0008*/ 	.word	0x00000000
	.align		4
        /*000c*/ 	.word	0xfffffffe
	.align		4
        /*0010*/ 	.word	0x00000000
	.align		4
        /*0014*/ 	.word	0xfffffffd
	.align		4
        /*0018*/ 	.word	0x00000000
	.align		4
        /*001c*/ 	.word	0xfffffffc


//--------------------- .text._Z12bsr_to_dense9BSRMatrixPf --------------------------
	.section	.text._Z12bsr_to_dense9BSRMatrixPf,"ax",@progbits
	.align	128
        .global         _Z12bsr_to_dense9BSRMatrixPf
        .type           _Z12bsr_to_dense9BSRMatrixPf,@function
        .size           _Z12bsr_to_dense9BSRMatrixPf,(.L_x_15 - _Z12bsr_to_dense9BSRMatrixPf)
        .other          _Z12bsr_to_dense9BSRMatrixPf,@"STO_CUDA_ENTRY STV_DEFAULT"
_Z12bsr_to_dense9BSRMatrixPf:
.text._Z12bsr_to_dense9BSRMatrixPf:
[----:B------:R-:W-:Y:S01]  /*0000*/  LDC R1, c[0x0][0x37c] ;  /* 0x0000df00ff017b82 */ /* 0x000fe20000000800 */
[----:B------:R-:W0:Y:S07]  /*0010*/  S2R R4, SR_TID.Y ;  /* 0x0000000000047919 */ /* 0x000e2e0000002200 */
[----:B------:R-:W1:Y:S01]  /*0020*/  LDC R5, c[0x0][0x360] ;  /* 0x0000d800ff057b82 */ /* 0x000e620000000800 */
[----:B------:R-:W2:Y:S01]  /*0030*/  LDCU.64 UR6, c[0x0][0x3a0] ;  /* 0x00007400ff0677ac */ /* 0x000ea20008000a00 */
[----:B------:R-:W1:Y:S06]  /*0040*/  S2R R2, SR_TID.X ;  /* 0x0000000000027919 */ /* 0x000e6c0000002100 */
[----:B------:R-:W0:Y:S08]  /*0050*/  S2UR UR5, SR_CTAID.Y ;  /* 0x00000000000579c3 */ /* 0x000e300000002600 */
[----:B------:R-:W0:Y:S08]  /*0060*/  LDC R3, c[0x0][0x364] ;  /* 0x0000d900ff037b82 */ /* 0x000e300000000800 */
[----:B------:R-:W2:Y:S08]  /*0070*/  LDC R0, c[0x0][0x3ac] ;  /* 0x0000eb00ff007b82 */ /* 0x000eb00000000800 */
[----:B------:R-:W1:Y:S01]  /*0080*/  S2UR UR4, SR_CTAID.X ;  /* 0x00000000000479c3 */ /* 0x000e620000002500 */
[----:B0-----:R-:W-:-:S02]  /*0090*/  IMAD R3, R3, UR5, R4 ;  /* 0x0000000503037c24 */ /* 0x001fc4000f8e0204 */
[----:B--2---:R-:W-:-:S05]  /*00a0*/  IMAD R4, R0, UR7, RZ ;  /* 0x0000000700047c24 */ /* 0x004fca000f8e02ff */
[----:B------:R-:W-:Y:S01]  /*00b0*/  ISETP.GE.AND P0, PT, R3, R4, PT ;  /* 0x000000040300720c */ /* 0x000fe20003f06270 */
[----:B-1----:R-:W-:Y:S02]  /*00c0*/  IMAD R5, R5, UR4, R2 ;  /* 0x0000000405057c24 */ /* 0x002fe4000f8e0202 */
[----:B------:R-:W-:-:S05]  /*00d0*/  IMAD R2, R0, UR6, RZ ;  /* 0x0000000600027c24 */ /* 0x000fca000f8e02ff */
[----:B------:R-:W-:-:S13]  /*00e0*/  ISETP.GE.OR P0, PT, R5, R2, P0 ;  /* 0x000000020500720c */ /* 0x000fda0000706670 */
[----:B------:R-:W-:Y:S05]  /*00f0*/  @P0 EXIT ;  /* 0x000000000000094d */ /* 0x000fea0003800000 */
[----:B------:R-:W-:Y:S01]  /*0100*/  IABS R2, R0 ;  /* 0x0000000000027213 */ /* 0x000fe20000000000 */
[----:B------:R-:W0:Y:S01]  /*0110*/  LDCU.64 UR4, c[0x0][0x358] ;  /* 0x00006b00ff0477ac */ /* 0x000e220008000a00 */
[----:B------:R-:W-:Y:S02]  /*0120*/  IABS R8, R5 ;  /* 0x0000000500087213 */ /* 0x000fe40000000000 */
[----:B------:R-:W1:Y:S01]  /*0130*/  I2F.RP R4, R2 ;  /* 0x0000000200047306 */ /* 0x000e620000209400 */
[----:B------:R-:W2:Y:S07]  /*0140*/  LDCU UR6, c[0x0][0x3a8] ;  /* 0x00007500ff0677ac */ /* 0x000eae0008000800 */
[----:B-1----:R-:W1:Y:S02]  /*0150*/  MUFU.RCP R4, R4 ;  /* 0x0000000400047308 */ /* 0x002e640000001000 */
[----:B-1----:R-:W-:-:S06]  /*0160*/  VIADD R6, R4, 0xffffffe ;  /* 0x0ffffffe04067836 */ /* 0x002fcc0000000000 */
[----:B------:R1:W3:Y:S02]  /*0170*/  F2I.FTZ.U32.TRUNC.NTZ R7, R6 ;  /* 0x0000000600077305 */ /* 0x0002e4000021f000 */
[----:B-1----:R-:W-:Y:S02]  /*0180*/  HFMA2 R6, -RZ, RZ, 0, 0 ;  /* 0x00000000ff067431 */ /* 0x002fe400000001ff */
[----:B---3--:R-:W-:-:S04]  /*0190*/  IMAD.MOV R9, RZ, RZ, -R7 ;  /* 0x000000ffff097224 */ /* 0x008fc800078e0a07 */
[----:B------:R-:W-:-:S04]  /*01a0*/  IMAD R9, R9, R2, RZ ;  /* 0x0000000209097224 */ /* 0x000fc800078e02ff */
[----:B------:R-:W-:-:S04]  /*01b0*/  IMAD.HI.U32 R10, R7, R9, R6 ;  /* 0x00000009070a7227 */ /* 0x000fc800078e0006 */
[----:B------:R-:W-:Y:S02]  /*01c0*/  IMAD.MOV.U32 R7, RZ, RZ, R8 ;  /* 0x000000ffff077224 */ /* 0x000fe400078e0008 */
[----:B------:R-:W1:Y:S02]  /*01d0*/  LDC.64 R8, c[0x0][0x398] ;  /* 0x0000e600ff087b82 */ /* 0x000e640000000a00 */
[----:B------:R-:W-:-:S04]  /*01e0*/  IMAD.HI.U32 R11, R10, R7, RZ ;  /* 0x000000070a0b7227 */ /* 0x000fc800078e00ff */
[----:B------:R-:W-:-:S04]  /*01f0*/  IMAD.MOV R4, RZ, RZ, -R11 ;  /* 0x000000ffff047224 */ /* 0x000fc800078e0a0b */
[----:B------:R-:W-:Y:S01]  /*0200*/  IMAD R7, R2, R4, R7 ;  /* 0x0000000402077224 */ /* 0x000fe200078e0207 */
[----:B------:R-:W-:-:S04]  /*0210*/  LOP3.LUT R4, R5, R0, RZ, 0x3c, !PT ;  /* 0x0000000005047212 */ /* 0x000fc800078e3cff */
[----:B------:R-:W-:Y:S02]  /*0220*/  ISETP.GT.U32.AND P1, PT, R2, R7, PT ;  /* 0x000000070200720c */ /* 0x000fe40003f24070 */
[----:B------:R-:W-:Y:S02]  /*0230*/  ISETP.GE.AND P2, PT, R4, RZ, PT ;  /* 0x000000ff0400720c */ /* 0x000fe40003f46270 */
[----:B------:R-:W-:-:S09]  /*0240*/  LOP3.LUT R4, RZ, R0, RZ, 0x33, !PT ;  /* 0x00000000ff047212 */ /* 0x000fd200078e33ff */
[----:B------:R-:W-:Y:S01]  /*0250*/  @!P1 IADD3 R7, PT, PT, R7, -R2, RZ ;  /* 0x8000000207079210 */ /* 0x000fe20007ffe0ff */
[----:B------:R-:W-:-:S03]  /*0260*/  @!P1 VIADD R11, R11, 0x1 ;  /* 0x000000010b0b9836 */ /* 0x000fc60000000000 */
[----:B------:R-:W-:-:S13]  /*0270*/  ISETP.GE.U32.AND P0, PT, R7, R2, PT ;  /* 0x000000020700720c */ /* 0x000fda0003f06070 */
[----:B------:R-:W-:Y:S01]  /*0280*/  @P0 VIADD R11, R11, 0x1 ;  /* 0x000000010b0b0836 */ /* 0x000fe20000000000 */
[----:B------:R-:W-:-:S04]  /*0290*/  ISETP.NE.AND P0, PT, R0, RZ, PT ;  /* 0x000000ff0000720c */ /* 0x000fc80003f05270 */
[----:B------:R-:W-:-:S04]  /*02a0*/  @!P2 IADD3 R11, PT, PT, -R11, RZ, RZ ;  /* 0x000000ff0b0ba210 */ /* 0x000fc80007ffe1ff */
[----:B------:R-:W-:-:S05]  /*02b0*/  SEL R11, R4, R11, !P0 ;  /* 0x0000000b040b7207 */ /* 0x000fca0004000000 */
[----:B-1----:R-:W-:-:S06]  /*02c0*/  IMAD.WIDE R8, R11, 0x4, R8 ;  /* 0x000000040b087825 */ /* 0x002fcc00078e0208 */
[----:B0-----:R-:W3:Y:S01]  /*02d0*/  LDG.E R8, desc[UR4][R8.64] ;  /* 0x0000000408087981 */ /* 0x001ee2000c1e1900 */
[----:B------:R-:W-:Y:S01]  /*02e0*/  IABS R11, R3 ;  /* 0x00000003000b7213 */ /* 0x000fe20000000000 */
[----:B------:R-:W-:Y:S04]  /*02f0*/  BSSY.RECONVERGENT B0, `(.L_x_0) ;  /* 0x000002c000007945 */ /* 0x000fe80003800200 */
[----:B------:R-:W-:-:S04]  /*0300*/  IMAD.HI.U32 R10, R10, R11, RZ ;  /* 0x0000000b0a0a7227 */ /* 0x000fc800078e00ff */
[----:B------:R-:W-:-:S04]  /*0310*/  IMAD.MOV R6, RZ, RZ, -R10 ;  /* 0x000000ffff067224 */ /* 0x000fc800078e0a0a */
[----:B------:R-:W-:Y:S01]  /*0320*/  IMAD R11, R2, R6, R11 ;  /* 0x00000006020b7224 */ /* 0x000fe200078e020b */
[----:B------:R-:W-:-:S04]  /*0330*/  LOP3.LUT R6, R3, R0, RZ, 0x3c, !PT ;  /* 0x0000000003067212 */ /* 0x000fc800078e3cff */
[----:B------:R-:W-:Y:S02]  /*0340*/  ISETP.GT.U32.AND P2, PT, R2, R11, PT ;  /* 0x0000000b0200720c */ /* 0x000fe40003f44070 */
[----:B------:R-:W-:-:S11]  /*0350*/  ISETP.GE.AND P3, PT, R6, RZ, PT ;  /* 0x000000ff0600720c */ /* 0x000fd60003f66270 */
[----:B------:R-:W-:Y:S01]  /*0360*/  @!P2 IMAD.IADD R11, R11, 0x1, -R2 ;  /* 0x000000010b0ba824 */ /* 0x000fe200078e0a02 */
[----:B------:R-:W-:-:S04]  /*0370*/  @!P2 IADD3 R10, PT, PT, R10, 0x1, RZ ;  /* 0x000000010a0aa810 */ /* 0x000fc80007ffe0ff */
[----:B------:R-:W-:-:S13]  /*0380*/  ISETP.GE.U32.AND P1, PT, R11, R2, PT ;  /* 0x000000020b00720c */ /* 0x000fda0003f26070 */
[----:B------:R-:W-:-:S04]  /*0390*/  @P1 VIADD R10, R10, 0x1 ;  /* 0x000000010a0a1836 */ /* 0x000fc80000000000 */
[----:B------:R-:W-:-:S05]  /*03a0*/  @!P3 IMAD.MOV R10, RZ, RZ, -R10 ;  /* 0x000000ffff0ab224 */ /* 0x000fca00078e0a0a */
[----:B------:R-:W-:-:S04]  /*03b0*/  SEL R13, R4, R10, !P0 ;  /* 0x0000000a040d7207 */ /* 0x000fc80004000000 */
[----:B---3--:R-:W-:-:S04]  /*03c0*/  IADD3 R15, PT, PT, R13, R8, RZ ;  /* 0x000000080d0f7210 */ /* 0x008fc80007ffe0ff */
[----:B--2---:R-:W-:-:S13]  /*03d0*/  ISETP.GE.AND P1, PT, R15, UR6, PT ;  /* 0x000000060f007c0c */ /* 0x004fda000bf26270 */
[----:B------:R-:W-:Y:S05]  /*03e0*/  @P1 BRA `(.L_x_1) ;  /* 0x0000000000701947 */ /* 0x000fea0003800000 */
[----:B------:R-:W0:Y:S02]  /*03f0*/  LDC.64 R8, c[0x0][0x390] ;  /* 0x0000e400ff087b82 */ /* 0x000e240000000a00 */
[----:B0-----:R-:W-:-:S06]  /*0400*/  IMAD.WIDE R8, R15, 0x4, R8 ;  /* 0x000000040f087825 */ /* 0x001fcc00078e0208 */
[----:B------:R-:W2:Y:S02]  /*0410*/  LDG.E R8, desc[UR4][R8.64] ;  /* 0x0000000408087981 */ /* 0x000ea4000c1e1900 */
[----:B--2---:R-:W-:-:S13]  /*0420*/  ISETP.NE.AND P1, PT, R8, R13, PT ;  /* 0x0000000d0800720c */ /* 0x004fda0003f25270 */
[----:B------:R-:W-:Y:S05]  /*0430*/  @P1 BRA `(.L_x_1) ;  /* 0x00000000005c1947 */ /* 0x000fea0003800000 */
[----:B------:R-:W-:Y:S01]  /*0440*/  ISETP.GE.AND P2, PT, R5, RZ, PT ;  /* 0x000000ff0500720c */ /* 0x000fe20003f46270 */
[----:B------:R-:W-:Y:S01]  /*0450*/  IMAD.IADD R6, R7, 0x1, -R2 ;  /* 0x0000000107067824 */ /* 0x000fe200078e0a02 */
[----:B------:R-:W-:Y:S01]  /*0460*/  ISETP.GE.AND P4, PT, R3, RZ, PT ;  /* 0x000000ff0300720c */ /* 0x000fe20003f86270 */
[----:B------:R-:W0:Y:S01]  /*0470*/  LDC.64 R8, c[0x0][0x380] ;  /* 0x0000e000ff087b82 */ /* 0x000e220000000a00 */
[C---:B------:R-:W-:Y:S02]  /*0480*/  ISETP.GT.U32.AND P1, PT, R2.reuse, R7, PT ;  /* 0x000000070200720c */ /* 0x040fe40003f24070 */
[----:B------:R-:W-:Y:S02]  /*0490*/  ISETP.GT.U32.AND P3, PT, R2, R11, PT ;  /* 0x0000000b0200720c */ /* 0x000fe40003f64070 */
[----:B------:R-:W-:Y:S02]  /*04a0*/  IADD3 R2, PT, PT, R11, -R2, RZ ;  /* 0x800000020b027210 */ /* 0x000fe40007ffe0ff */
[----:B------:R-:W-:-:S02]  /*04b0*/  SEL R7, R6, R7, !P1 ;  /* 0x0000000706077207 */ /* 0x000fc40004800000 */
[----:B------:R-:W-:-:S03]  /*04c0*/  SEL R11, R2, R11, !P3 ;  /* 0x0000000b020b7207 */ /* 0x000fc60005800000 */
[----:B------:R-:W-:Y:S01]  /*04d0*/  @!P2 IMAD.MOV R7, RZ, RZ, -R7 ;  /* 0x000000ffff07a224 */ /* 0x000fe200078e0a07 */
[----:B------:R-:W-:-:S04]  /*04e0*/  @!P4 IADD3 R11, PT, PT, -R11, RZ, RZ ;  /* 0x000000ff0b0bc210 */ /* 0x000fc80007ffe1ff */
[C---:B------:R-:W-:Y:S02]  /*04f0*/  SEL R7, R4.reuse, R7, !P0 ;  /* 0x0000000704077207 */ /* 0x040fe40004000000 */
[----:B------:R-:W-:-:S05]  /*0500*/  SEL R4, R4, R11, !P0 ;  /* 0x0000000b04047207 */ /* 0x000fca0004000000 */
[----:B------:R-:W-:-:S05]  /*0510*/  IMAD R4, R7, 0x2, R4 ;  /* 0x0000000207047824 */ /* 0x000fca00078e0204 */
[----:B------:R-:W-:-:S05]  /*0520*/  LEA R7, R15, R4, 0x2 ;  /* 0x000000040f077211 */ /* 0x000fca00078e10ff */
[----:B0-----:R-:W-:Y:S02]  /*0530*/  IMAD.WIDE R8, R7, 0x4, R8 ;  /* 0x0000000407087825 */ /* 0x001fe400078e0208 */
[----:B------:R-:W0:Y:S04]  /*0540*/  LDC.64 R6, c[0x0][0x3b0] ;  /* 0x0000ec00ff067b82 */ /* 0x000e280000000a00 */
[----:B------:R-:W2:Y:S01]  /*0550*/  LDG.E R9, desc[UR4][R8.64] ;  /* 0x0000000408097981 */ /* 0x000ea2000c1e1900 */
[----:B------:R-:W-:-:S04]  /*0560*/  IMAD R5, R5, UR7, RZ ;  /* 0x0000000705057c24 */ /* 0x000fc8000f8e02ff */
[----:B------:R-:W-:-:S04]  /*0570*/  IMAD R3, R5, R0, R3 ;  /* 0x0000000005037224 */ /* 0x000fc800078e0203 */
[----:B0-----:R-:W-:-:S05]  /*0580*/  IMAD.WIDE R2, R3, 0x4, R6 ;  /* 0x0000000403027825 */ /* 0x001fca00078e0206 */
[----:B--2---:R-:W-:Y:S01]  /*0590*/  STG.E desc[UR4][R2.64], R9 ;  /* 0x0000000902007986 */ /* 0x004fe2000c101904 */
[----:B------:R-:W-:Y:S05]  /*05a0*/  EXIT ;  /* 0x000000000000794d */ /* 0x000fea0003800000 */
.L_x_1:
[----:B------:R-:W-:Y:S05]  /*05b0*/  BSYNC.RECONVERGENT B0 ;  /* 0x0000000000007941 */ /* 0x000fea0003800200 */
.L_x_0:
[----:B------:R-:W0:Y:S01]  /*05c0*/  LDC.64 R6, c[0x0][0x3b0] ;  /* 0x0000ec00ff067b82 */ /* 0x000e220000000a00 */
[----:B------:R-:W-:-:S04]  /*05d0*/  IMAD R5, R5, UR7, RZ ;  /* 0x0000000705057c24 */ /* 0x000fc8000f8e02ff */
[----:B------:R-:W-:-:S04]  /*05e0*/  IMAD R5, R5, R0, R3 ;  /* 0x0000000005057224 */ /* 0x000fc800078e0203 */
[----:B0-----:R-:W-:-:S05]  /*05f0*/  IMAD.WIDE R6, R5, 0x4, R6 ;  /* 0x0000000405067825 */ /* 0x001fca00078e0206 */
[----:B------:R-:W-:Y:S01]  /*0600*/  STG.E desc[UR4][R6.64], RZ ;  /* 0x000000ff06007986 */ /* 0x000fe2000c101904 */
[----:B------:R-:W-:Y:S05]  /*0610*/  EXIT ;  /* 0x000000000000794d */ /* 0x000fea0003800000 */
.L_x_2:
[----:B------:R-:W-:-:S00]  /*0620*/  BRA `(.L_x_2) ;  /* 0xfffffffc00fc7947 */ /* 0x000fc0000383ffff */
[----:B------:R-:W-:-:S00]  /*0630*/  NOP ;  /* 0x0000000000007918 */ /* 0x000fc00000000000 */
        /* <DEDUP_REMOVED lines=12> */
.L_x_15:


//--------------------- .text._Z28matrix_multiplication_kernelPKfS0_Pfiii --------------------------
	.section	.text._Z28matrix_multiplication_kernelPKfS0_Pfiii,"ax",@progbits
	.align	128
        .global         _Z28matrix_multiplication_kernelPKfS0_Pfiii
        .type           _Z28matrix_multiplication_kernelPKfS0_Pfiii,@function
        .size           _Z28matrix_multiplication_kernelPKfS0_Pfiii,(.L_x_16 - _Z28matrix_multiplication_kernelPKfS0_Pfiii)
        .other          _Z28matrix_multiplication_kernelPKfS0_Pfiii,@"STO_CUDA_ENTRY STV_DEFAULT"
_Z28matrix_multiplication_kernelPKfS0_Pfiii:
.text._Z28matrix_multiplication_kernelPKfS0_Pfiii:
[----:B------:R-:W-:Y:S01]  /*0000*/  LDC R1, c[0x0][0x37c] ;  /* 0x0000df00ff017b82 */ /* 0x000fe20000000800 */
[----:B------:R-:W0:Y:S07]  /*0010*/  S2R R5, SR_TID.X ;  /* 0x0000000000057919 */ /* 0x000e2e0000002100 */
[----:B------:R-:W1:Y:S01]  /*0020*/  LDC R16, c[0x0][0x364] ;  /* 0x0000d900ff107b82 */ /* 0x000e620000000800 */
[----:B------:R-:W2:Y:S01]  /*0030*/  LDCU UR6, c[0x0][0x398] ;  /* 0x00007300ff0677ac */ /* 0x000ea20008000800 */
[----:B------:R-:W1:Y:S06]  /*0040*/  S2R R3, SR_TID.Y ;  /* 0x0000000000037919 */ /* 0x000e6c0000002200 */
[----:B------:R-:W0:Y:S08]  /*0050*/  S2UR UR5, SR_CTAID.X ;  /* 0x00000000000579c3 */ /* 0x000e300000002500 */
[----:B------:R-:W0:Y:S08]  /*0060*/  LDC R0, c[0x0][0x360] ;  /* 0x0000d800ff007b82 */ /* 0x000e300000000800 */
[----:B------:R-:W1:Y:S08]  /*0070*/  S2UR UR4, SR_CTAID.Y ;  /* 0x00000000000479c3 */ /* 0x000e700000002600 */
[----:B------:R-:W3:Y:S01]  /*0080*/  LDC R17, c[0x0][0x3a0] ;  /* 0x0000e800ff117b82 */ /* 0x000ee20000000800 */
[----:B0-----:R-:W-:-:S02]  /*0090*/  IMAD R0, R0, UR5, R5 ;  /* 0x0000000500007c24 */ /* 0x001fc4000f8e0205 */
[----:B-1----:R-:W-:-:S03]  /*00a0*/  IMAD R16, R16, UR4, R3 ;  /* 0x0000000410107c24 */ /* 0x002fc6000f8e0203 */
[----:B---3--:R-:W-:-:S04]  /*00b0*/  ISETP.GE.AND P0, PT, R0, R17, PT ;  /* 0x000000110000720c */ /* 0x008fc80003f06270 */
[----:B--2---:R-:W-:-:S13]  /*00c0*/  ISETP.GE.OR P0, PT, R16, UR6, P0 ;  /* 0x0000000610007c0c */ /* 0x004fda0008706670 */
[----:B------:R-:W-:Y:S05]  /*00d0*/  @P0 EXIT ;  /* 0x000000000000094d */ /* 0x000fea0003800000 */
[----:B------:R-:W0:Y:S01]  /*00e0*/  LDC R19, c[0x0][0x39c] ;  /* 0x0000e700ff137b82 */ /* 0x000e220000000800 */
[----:B------:R-:W1:Y:S01]  /*00f0*/  LDCU.64 UR4, c[0x0][0x358] ;  /* 0x00006b00ff0477ac */ /* 0x000e620008000a00 */
[----:B------:R-:W-:Y:S01]  /*0100*/  HFMA2 R24, -RZ, RZ, 0, 0 ;  /* 0x00000000ff187431 */ /* 0x000fe200000001ff */
[----:B0-----:R-:W-:-:S13]  /*0110*/  ISETP.GE.AND P0, PT, R19, 0x1, PT ;  /* 0x000000011300780c */ /* 0x001fda0003f06270 */
[----:B-1----:R-:W-:Y:S05]  /*0120*/  @!P0 BRA `(.L_x_3) ;  /* 0x0000000400e08947 */ /* 0x002fea0003800000 */
[C---:B------:R-:W-:Y:S01]  /*0130*/  ISETP.GE.U32.AND P1, PT, R19.reuse, 0x8, PT ;  /* 0x000000081300780c */ /* 0x040fe20003f26070 */
[----:B------:R-:W-:Y:S01]  /*0140*/  IMAD R20, R16, R19, RZ ;  /* 0x0000001310147224 */ /* 0x000fe200078e02ff */
[----:B------:R-:W-:Y:S02]  /*0150*/  LOP3.LUT R27, R19, 0x7, RZ, 0xc0, !PT ;  /* 0x00000007131b7812 */ /* 0x000fe400078ec0ff */
[----:B------:R-:W-:Y:S02]  /*0160*/  MOV R24, RZ ;  /* 0x000000ff00187202 */ /* 0x000fe40000000f00 */
[----:B------:R-:W-:Y:S02]  /*0170*/  ISETP.NE.AND P0, PT, R27, RZ, PT ;  /* 0x000000ff1b00720c */ /* 0x000fe40003f05270 */
[----:B------:R-:W-:-:S05]  /*0180*/  MOV R21, RZ ;  /* 0x000000ff00157202 */ /* 0x000fca0000000f00 */
[----:B------:R-:W-:Y:S06]  /*0190*/  @!P1 BRA `(.L_x_4) ;  /* 0x0000000000c49947 */ /* 0x000fec0003800000 */
[----:B------:R-:W0:Y:S01]  /*01a0*/  LDC.64 R2, c[0x0][0x380] ;  /* 0x0000e000ff027b82 */ /* 0x000e220000000a00 */
[----:B------:R-:W-:Y:S02]  /*01b0*/  LOP3.LUT R21, R19, 0x7ffffff8, RZ, 0xc0, !PT ;  /* 0x7ffffff813157812 */ /* 0x000fe400078ec0ff */
[----:B------:R-:W-:Y:S02]  /*01c0*/  MOV R24, RZ ;  /* 0x000000ff00187202 */ /* 0x000fe40000000f00 */
[----:B------:R-:W-:Y:S02]  /*01d0*/  MOV R18, R0 ;  /* 0x0000000000127202 */ /* 0x000fe40000000f00 */
[----:B------:R-:W-:Y:S01]  /*01e0*/  IADD3 R22, PT, PT, -R21, RZ, RZ ;  /* 0x000000ff15167210 */ /* 0x000fe20007ffe1ff */
[----:B0-----:R-:W-:-:S03]  /*01f0*/  IMAD.WIDE.U32 R2, R20, 0x4, R2 ;  /* 0x0000000414027825 */ /* 0x001fc600078e0002 */
[----:B------:R-:W-:-:S04]  /*0200*/  IADD3 R4, P1, PT, R2, 0x10, RZ ;  /* 0x0000001002047810 */ /* 0x000fc80007f3e0ff */
[----:B------:R-:W-:-:S09]  /*0210*/  IADD3.X R5, PT, PT, RZ, R3, RZ, P1, !PT ;  /* 0x00000003ff057210 */ /* 0x000fd20000ffe4ff */
.L_x_5:
[----:B------:R-:W0:Y:S01]  /*0220*/  LDC.64 R14, c[0x0][0x388] ;  /* 0x0000e200ff0e7b82 */ /* 0x000e220000000a00 */
[----:B------:R-:W-:Y:S02]  /*0230*/  MOV R2, R4 ;  /* 0x0000000400027202 */ /* 0x000fe40000000f00 */
[----:B------:R-:W-:-:S05]  /*0240*/  MOV R3, R5 ;  /* 0x0000000500037202 */ /* 0x000fca0000000f00 */
[----:B------:R-:W2:Y:S04]  /*0250*/  LDG.E R25, desc[UR4][R2.64+-0x10] ;  /* 0xfffff00402197981 */ /* 0x000ea8000c1e1900 */
[----:B------:R-:W3:Y:S04]  /*0260*/  LDG.E R23, desc[UR4][R2.64+-0xc] ;  /* 0xfffff40402177981 */ /* 0x000ee8000c1e1900 */
[----:B------:R-:W4:Y:S04]  /*0270*/  LDG.E R29, desc[UR4][R2.64+-0x8] ;  /* 0xfffff804021d7981 */ /* 0x000f28000c1e1900 */
[----:B------:R-:W5:Y:S01]  /*0280*/  LDG.E R28, desc[UR4][R2.64+-0x4] ;  /* 0xfffffc04021c7981 */ /* 0x000f62000c1e1900 */
[----:B0-----:R-:W-:-:S05]  /*0290*/  IMAD.WIDE R14, R18, 0x4, R14 ;  /* 0x00000004120e7825 */ /* 0x001fca00078e020e */
[----:B------:R0:W2:Y:S01]  /*02a0*/  LDG.E R26, desc[UR4][R14.64] ;  /* 0x000000040e1a7981 */ /* 0x0000a2000c1e1900 */
[----:B------:R-:W-:-:S04]  /*02b0*/  IMAD.WIDE R12, R17, 0x4, R14 ;  /* 0x00000004110c7825 */ /* 0x000fc800078e020e */
[C---:B------:R-:W-:Y:S02]  /*02c0*/  IMAD.WIDE R4, R17.reuse, 0x4, R12 ;  /* 0x0000000411047825 */ /* 0x040fe400078e020c */
[----:B------:R-:W3:Y:S02]  /*02d0*/  LDG.E R12, desc[UR4][R12.64] ;  /* 0x000000040c0c7981 */ /* 0x000ee4000c1e1900 */
[C---:B------:R-:W-:Y:S02]  /*02e0*/  IMAD.WIDE R8, R17.reuse, 0x4, R4 ;  /* 0x0000000411087825 */ /* 0x040fe400078e0204 */
[----:B------:R-:W4:Y:S02]  /*02f0*/  LDG.E R4, desc[UR4][R4.64] ;  /* 0x0000000404047981 */ /* 0x000f24000c1e1900 */
[C---:B------:R-:W-:Y:S02]  /*0300*/  IMAD.WIDE R6, R17.reuse, 0x4, R8 ;  /* 0x0000000411067825 */ /* 0x040fe400078e0208 */
[----:B------:R-:W5:Y:S02]  /*0310*/  LDG.E R8, desc[UR4][R8.64] ;  /* 0x0000000408087981 */ /* 0x000f64000c1e1900 */
[----:B------:R-:W-:-:S02]  /*0320*/  IMAD.WIDE R10, R17, 0x4, R6 ;  /* 0x00000004110a7825 */ /* 0x000fc400078e0206 */
[----:B------:R-:W5:Y:S04]  /*0330*/  LDG.E R5, desc[UR4][R2.64] ;  /* 0x0000000402057981 */ /* 0x000f68000c1e1900 */
[----:B------:R-:W5:Y:S01]  /*0340*/  LDG.E R6, desc[UR4][R6.64] ;  /* 0x0000000406067981 */ /* 0x000f62000c1e1900 */
[----:B0-----:R-:W-:-:S03]  /*0350*/  IMAD.WIDE R14, R17, 0x4, R10 ;  /* 0x00000004110e7825 */ /* 0x001fc600078e020a */
[----:B------:R-:W5:Y:S04]  /*0360*/  LDG.E R10, desc[UR4][R10.64] ;  /* 0x000000040a0a7981 */ /* 0x000f68000c1e1900 */
[----:B------:R-:W5:Y:S04]  /*0370*/  LDG.E R13, desc[UR4][R14.64] ;  /* 0x000000040e0d7981 */ /* 0x000f68000c1e1900 */
[----:B------:R-:W5:Y:S04]  /*0380*/  LDG.E R7, desc[UR4][R2.64+0x4] ;  /* 0x0000040402077981 */ /* 0x000f68000c1e1900 */
[----:B------:R-:W5:Y:S01]  /*0390*/  LDG.E R9, desc[UR4][R2.64+0xc] ;  /* 0x00000c0402097981 */ /* 0x000f62000c1e1900 */
[----:B--2---:R-:W-:Y:S01]  /*03a0*/  FFMA R26, R25, R26, R24 ;  /* 0x0000001a191a7223 */ /* 0x004fe20000000018 */
[----:B------:R-:W-:-:S02]  /*03b0*/  IMAD.WIDE R24, R17, 0x4, R14 ;  /* 0x0000000411187825 */ /* 0x000fc400078e020e */
[----:B------:R-:W2:Y:S04]  /*03c0*/  LDG.E R14, desc[UR4][R2.64+0x8] ;  /* 0x00000804020e7981 */ /* 0x000ea8000c1e1900 */
[----:B------:R-:W2:Y:S01]  /*03d0*/  LDG.E R24, desc[UR4][R24.64] ;  /* 0x0000000418187981 */ /* 0x000ea2000c1e1900 */
[----:B---3--:R-:W-:Y:S01]  /*03e0*/  FFMA R12, R23, R12, R26 ;  /* 0x0000000c170c7223 */ /* 0x008fe2000000001a */
[----:B------:R-:W-:-:S03]  /*03f0*/  IADD3 R22, PT, PT, R22, 0x8, RZ ;  /* 0x0000000816167810 */ /* 0x000fc60007ffe0ff */
[----:B----4-:R-:W-:Y:S01]  /*0400*/  FFMA R29, R29, R4, R12 ;  /* 0x000000041d1d7223 */ /* 0x010fe2000000000c */
[----:B------:R-:W-:-:S03]  /*0410*/  ISETP.NE.AND P1, PT, R22, RZ, PT ;  /* 0x000000ff1600720c */ /* 0x000fc60003f25270 */
[----:B-----5:R-:W-:Y:S01]  /*0420*/  FFMA R8, R28, R8, R29 ;  /* 0x000000081c087223 */ /* 0x020fe2000000001d */
[----:B------:R-:W-:-:S03]  /*0430*/  IADD3 R4, P2, PT, R2, 0x20, RZ ;  /* 0x0000002002047810 */ /* 0x000fc60007f5e0ff */
[----:B------:R-:W-:Y:S01]  /*0440*/  FFMA R6, R5, R6, R8 ;  /* 0x0000000605067223 */ /* 0x000fe20000000008 */
[----:B------:R-:W-:Y:S02]  /*0450*/  IADD3.X R5, PT, PT, RZ, R3, RZ, P2, !PT ;  /* 0x00000003ff057210 */ /* 0x000fe400017fe4ff */
[----:B------:R-:W-:Y:S01]  /*0460*/  LEA R18, R17, R18, 0x3 ;  /* 0x0000001211127211 */ /* 0x000fe200078e18ff */
[----:B------:R-:W-:-:S04]  /*0470*/  FFMA R7, R7, R10, R6 ;  /* 0x0000000a07077223 */ /* 0x000fc80000000006 */
[----:B--2---:R-:W-:-:S04]  /*0480*/  FFMA R14, R14, R13, R7 ;  /* 0x0000000d0e0e7223 */ /* 0x004fc80000000007 */
[----:B------:R-:W-:Y:S01]  /*0490*/  FFMA R24, R9, R24, R14 ;  /* 0x0000001809187223 */ /* 0x000fe2000000000e */
[----:B------:R-:W-:Y:S06]  /*04a0*/  @P1 BRA `(.L_x_5) ;  /* 0xfffffffc005c1947 */ /* 0x000fec000383ffff */
.L_x_4:
[----:B------:R-:W-:Y:S05]  /*04b0*/  @!P0 BRA `(.L_x_3) ;  /* 0x0000000000fc8947 */ /* 0x000fea0003800000 */
[----:B------:R-:W-:Y:S02]  /*04c0*/  ISETP.GE.U32.AND P1, PT, R27, 0x4, PT ;  /* 0x000000041b00780c */ /* 0x000fe40003f26070 */
[----:B------:R-:W-:-:S04]  /*04d0*/  LOP3.LUT R14, R19, 0x3, RZ, 0xc0, !PT ;  /* 0x00000003130e7812 */ /* 0x000fc800078ec0ff */
[----:B------:R-:W-:-:S07]  /*04e0*/  ISETP.NE.AND P0, PT, R14, RZ, PT ;  /* 0x000000ff0e00720c */ /* 0x000fce0003f05270 */
[----:B------:R-:W-:Y:S06]  /*04f0*/  @!P1 BRA `(.L_x_6) ;  /* 0x00000000006c9947 */ /* 0x000fec0003800000 */
[----:B------:R-:W0:Y:S01]  /*0500*/  LDC.64 R4, c[0x0][0x388] ;  /* 0x0000e200ff047b82 */ /* 0x000e220000000a00 */
[----:B------:R-:W1:Y:S01]  /*0510*/  LDCU.64 UR6, c[0x0][0x380] ;  /* 0x00007000ff0677ac */ /* 0x000e620008000a00 */
[----:B------:R-:W-:Y:S01]  /*0520*/  IMAD R7, R21, R17, R0 ;  /* 0x0000001115077224 */ /* 0x000fe200078e0200 */
[CC--:B------:R-:W-:Y:S02]  /*0530*/  IADD3 R3, PT, PT, R20.reuse, R21.reuse, RZ ;  /* 0x0000001514037210 */ /* 0x0c0fe40007ffe0ff */
[----:B------:R-:W-:-:S03]  /*0540*/  IADD3 R8, P1, PT, R20, R21, RZ ;  /* 0x0000001514087210 */ /* 0x000fc60007f3e0ff */
[----:B------:R-:W2:Y:S01]  /*0550*/  LDC.64 R12, c[0x0][0x380] ;  /* 0x0000e000ff0c7b82 */ /* 0x000ea20000000a00 */
[----:B0-----:R-:W-:-:S04]  /*0560*/  IMAD.WIDE R4, R7, 0x4, R4 ;  /* 0x0000000407047825 */ /* 0x001fc800078e0204 */
[----:B------:R-:W-:Y:S02]  /*0570*/  IMAD.WIDE R6, R17, 0x4, R4 ;  /* 0x0000000411067825 */ /* 0x000fe400078e0204 */
[----:B------:R-:W3:Y:S02]  /*0580*/  LDG.E R4, desc[UR4][R4.64] ;  /* 0x0000000404047981 */ /* 0x000ee4000c1e1900 */
[----:B--2---:R-:W-:Y:S01]  /*0590*/  IMAD.WIDE.U32 R12, R3, 0x4, R12 ;  /* 0x00000004030c7825 */ /* 0x004fe200078e000c */
[----:B------:R-:W-:Y:S02]  /*05a0*/  IADD3.X R3, PT, PT, RZ, RZ, RZ, P1, !PT ;  /* 0x000000ffff037210 */ /* 0x000fe40000ffe4ff */
[----:B-1----:R-:W-:-:S03]  /*05b0*/  LEA R2, P1, R8, UR6, 0x2 ;  /* 0x0000000608027c11 */ /* 0x002fc6000f8210ff */
[----:B------:R-:W3:Y:S01]  /*05c0*/  LDG.E R13, desc[UR4][R12.64] ;  /* 0x000000040c0d7981 */ /* 0x000ee2000c1e1900 */
[----:B------:R-:W-:Y:S01]  /*05d0*/  LEA.HI.X R3, R8, UR7, R3, 0x2, P1 ;  /* 0x0000000708037c11 */ /* 0x000fe200088f1403 */
[C---:B------:R-:W-:Y:S02]  /*05e0*/  IMAD.WIDE R8, R17.reuse, 0x4, R6 ;  /* 0x0000000411087825 */ /* 0x040fe400078e0206 */
[----:B------:R-:W2:Y:S04]  /*05f0*/  LDG.E R6, desc[UR4][R6.64] ;  /* 0x0000000406067981 */ /* 0x000ea8000c1e1900 */
[----:B------:R-:W2:Y:S01]  /*0600*/  LDG.E R15, desc[UR4][R2.64+0x4] ;  /* 0x00000404020f7981 */ /* 0x000ea2000c1e1900 */
[----:B------:R-:W-:-:S03]  /*0610*/  IMAD.WIDE R10, R17, 0x4, R8 ;  /* 0x00000004110a7825 */ /* 0x000fc600078e0208 */
[----:B------:R-:W4:Y:S04]  /*0620*/  LDG.E R22, desc[UR4][R8.64] ;  /* 0x0000000408167981 */ /* 0x000f28000c1e1900 */
[----:B------:R-:W4:Y:S04]  /*0630*/  LDG.E R18, desc[UR4][R2.64+0x8] ;  /* 0x0000080402127981 */ /* 0x000f28000c1e1900 */
[----:B------:R-:W5:Y:S04]  /*0640*/  LDG.E R26, desc[UR4][R2.64+0xc] ;  /* 0x00000c04021a7981 */ /* 0x000f68000c1e1900 */
[----:B------:R-:W5:Y:S01]  /*0650*/  LDG.E R10, desc[UR4][R10.64] ;  /* 0x000000040a0a7981 */ /* 0x000f62000c1e1900 */
[----:B------:R-:W-:Y:S01]  /*0660*/  IADD3 R21, PT, PT, R21, 0x4, RZ ;  /* 0x0000000415157810 */ /* 0x000fe20007ffe0ff */
[----:B---3--:R-:W-:-:S04]  /*0670*/  FFMA R24, R13, R4, R24 ;  /* 0x000000040d187223 */ /* 0x008fc80000000018 */
[----:B--2---:R-:W-:-:S04]  /*0680*/  FFMA R15, R15, R6, R24 ;  /* 0x000000060f0f7223 */ /* 0x004fc80000000018 */
[----:B----4-:R-:W-:-:S04]  /*0690*/  FFMA R15, R18, R22, R15 ;  /* 0x00000016120f7223 */ /* 0x010fc8000000000f */
[----:B-----5:R-:W-:-:S07]  /*06a0*/  FFMA R24, R26, R10, R15 ;  /* 0x0000000a1a187223 */ /* 0x020fce000000000f */
.L_x_6:
[----:B------:R-:W-:Y:S05]  /*06b0*/  @!P0 BRA `(.L_x_3) ;  /* 0x00000000007c8947 */ /* 0x000fea0003800000 */
[----:B------:R-:W-:Y:S01]  /*06c0*/  ISETP.NE.AND P1, PT, R14, 0x1, PT ;  /* 0x000000010e00780c */ /* 0x000fe20003f25270 */
[----:B------:R-:W0:Y:S01]  /*06d0*/  LDC.64 R10, c[0x0][0x380] ;  /* 0x0000e000ff0a7b82 */ /* 0x000e220000000a00 */
[----:B------:R-:W-:-:S04]  /*06e0*/  LOP3.LUT R19, R19, 0x1, RZ, 0xc0, !PT ;  /* 0x0000000113137812 */ /* 0x000fc800078ec0ff */
[----:B------:R-:W-:-:S03]  /*06f0*/  ISETP.NE.U32.AND P0, PT, R19, 0x1, PT ;  /* 0x000000011300780c */ /* 0x000fc60003f05070 */
[----:B------:R-:W1:Y:S04]  /*0700*/  LDC.64 R8, c[0x0][0x388] ;  /* 0x0000e200ff087b82 */ /* 0x000e680000000a00 */
[CC--:B------:R-:W-:Y:S02]  /*0710*/  @P1 IADD3 R13, PT, PT, R20.reuse, R21.reuse, RZ ;  /* 0x00000015140d1210 */ /* 0x0c0fe40007ffe0ff */
[----:B------:R-:W-:Y:S02]  /*0720*/  @P1 IADD3 R12, P2, PT, R20, R21, RZ ;  /* 0x00000015140c1210 */ /* 0x000fe40007f5e0ff */
[----:B------:R-:W2:Y:S02]  /*0730*/  @P1 LDC.64 R2, c[0x0][0x380] ;  /* 0x0000e000ff021b82 */ /* 0x000ea40000000a00 */
[----:B------:R-:W-:-:S06]  /*0740*/  @P1 IADD3.X R14, PT, PT, RZ, RZ, RZ, P2, !PT ;  /* 0x000000ffff0e1210 */ /* 0x000fcc00017fe4ff */
[----:B------:R-:W3:Y:S01]  /*0750*/  LDC.64 R4, c[0x0][0x380] ;  /* 0x0000e000ff047b82 */ /* 0x000ee20000000a00 */
[----:B0-----:R-:W-:-:S04]  /*0760*/  @P1 IMAD.WIDE.U32 R10, R13, 0x4, R10 ;  /* 0x000000040d0a1825 */ /* 0x001fc800078e000a */
[C---:B------:R-:W-:Y:S01]  /*0770*/  @P1 IMAD R13, R21.reuse, R17, R0 ;  /* 0x00000011150d1224 */ /* 0x040fe200078e0200 */
[----:B------:R-:W-:Y:S01]  /*0780*/  @P1 IADD3 R21, PT, PT, R21, 0x2, RZ ;  /* 0x0000000215151810 */ /* 0x000fe20007ffe0ff */
[----:B------:R-:W4:Y:S01]  /*0790*/  @P1 LDG.E R11, desc[UR4][R10.64] ;  /* 0x000000040a0b1981 */ /* 0x000f22000c1e1900 */
[----:B------:R-:W0:Y:S01]  /*07a0*/  LDC.64 R6, c[0x0][0x388] ;  /* 0x0000e200ff067b82 */ /* 0x000e220000000a00 */
[----:B-1----:R-:W-:Y:S01]  /*07b0*/  @P1 IMAD.WIDE R8, R13, 0x4, R8 ;  /* 0x000000040d081825 */ /* 0x002fe200078e0208 */
[----:B------:R-:W-:Y:S02]  /*07c0*/  @!P0 IADD3 R15, PT, PT, R20, R21, RZ ;  /* 0x00000015140f8210 */ /* 0x000fe40007ffe0ff */
[----:B--2---:R-:W-:Y:S01]  /*07d0*/  @P1 LEA R2, P2, R12, R2, 0x2 ;  /* 0x000000020c021211 */ /* 0x004fe200078410ff */
[----:B------:R-:W-:-:S03]  /*07e0*/  @!P0 IMAD R21, R21, R17, R0 ;  /* 0x0000001115158224 */ /* 0x000fc600078e0200 */
[----:B------:R-:W-:Y:S01]  /*07f0*/  @P1 LEA.HI.X R3, R12, R3, R14, 0x2, P2 ;  /* 0x000000030c031211 */ /* 0x000fe200010f140e */
[----:B------:R-:W-:Y:S01]  /*0800*/  @P1 IMAD.WIDE R12, R17, 0x4, R8 ;  /* 0x00000004110c1825 */ /* 0x000fe200078e0208 */
[----:B------:R-:W4:Y:S03]  /*0810*/  @P1 LDG.E R14, desc[UR4][R8.64] ;  /* 0x00000004080e1981 */ /* 0x000f26000c1e1900 */
[----:B---3--:R-:W-:Y:S01]  /*0820*/  @!P0 IMAD.WIDE.U32 R4, R15, 0x4, R4 ;  /* 0x000000040f048825 */ /* 0x008fe200078e0004 */
[----:B------:R-:W2:Y:S04]  /*0830*/  @P1 LDG.E R2, desc[UR4][R2.64+0x4] ;  /* 0x0000040402021981 */ /* 0x000ea8000c1e1900 */
[----:B------:R-:W2:Y:S01]  /*0840*/  @P1 LDG.E R12, desc[UR4][R12.64] ;  /* 0x000000040c0c1981 */ /* 0x000ea2000c1e1900 */
[----:B0-----:R-:W-:-:S03]  /*0850*/  @!P0 IMAD.WIDE R6, R21, 0x4, R6 ;  /* 0x0000000415068825 */ /* 0x001fc600078e0206 */
[----:B------:R-:W3:Y:S04]  /*0860*/  @!P0 LDG.E R5, desc[UR4][R4.64] ;  /* 0x0000000404058981 */ /* 0x000ee8000c1e1900 */
[----:B------:R-:W3:Y:S01]  /*0870*/  @!P0 LDG.E R6, desc[UR4][R6.64] ;  /* 0x0000000406068981 */ /* 0x000ee2000c1e1900 */
[----:B----4-:R-:W-:-:S04]  /*0880*/  @P1 FFMA R11, R11, R14, R24 ;  /* 0x0000000e0b0b1223 */ /* 0x010fc80000000018 */
[----:B--2---:R-:W-:-:S04]  /*0890*/  @P1 FFMA R24, R2, R12, R11 ;  /* 0x0000000c02181223 */ /* 0x004fc8000000000b */
[----:B---3--:R-:W-:-:S07]  /*08a0*/  @!P0 FFMA R24, R5, R6, R24 ;  /* 0x0000000605188223 */ /* 0x008fce0000000018 */
.L_x_3:
[----:B------:R-:W0:Y:S01]  /*08b0*/  LDC.64 R2, c[0x0][0x390] ;  /* 0x0000e400ff027b82 */ /* 0x000e220000000a00 */
[----:B------:R-:W-:-:S04]  /*08c0*/  IMAD R17, R16, R17, R0 ;  /* 0x0000001110117224 */ /* 0x000fc800078e0200 */
[----:B0-----:R-:W-:-:S05]  /*08d0*/  IMAD.WIDE R2, R17, 0x4, R2 ;  /* 0x0000000411027825 */ /* 0x001fca00078e0202 */
[----:B------:R-:W-:Y:S01]  /*08e0*/  STG.E desc[UR4][R2.64], R24 ;  /* 0x0000001802007986 */ /* 0x000fe2000c101904 */
[----:B------:R-:W-:Y:S05]  /*08f0*/  EXIT ;  /* 0x000000000000794d */ /* 0x000fea0003800000 */
.L_x_7:
        /* <DEDUP_REMOVED lines=16> */
.L_x_16:


//--------------------- .text._Z32bsr_matrix_matrix_multiplication9BSRMatrixS_S_ --------------------------
	.section	.text._Z32bsr_matrix_matrix_multiplication9BSRMatrixS_S_,"ax",@progbits
	.align	128
        .global         _Z32bsr_matrix_matrix_multiplication9BSRMatrixS_S_
        .type           _Z32bsr_matrix_matrix_multiplication9BSRMatrixS_S_,@function
        .size           _Z32bsr_matrix_matrix_multiplication9BSRMatrixS_S_,(.L_x_17 - _Z32bsr_matrix_matrix_multiplication9BSRMatrixS_S_)
        .other          _Z32bsr_matrix_matrix_multiplication9BSRMatrixS_S_,@"STO_CUDA_ENTRY STV_DEFAULT"
_Z32bsr_matrix_matrix_multiplication9BSRMatrixS_S_:
.text._Z32bsr_matrix_matrix_multiplication9BSRMatrixS_S_:
[----:B------:R-:W-:Y:S01]  /*0000*/  LDC R1, c[0x0][0x37c] ;  /* 0x0000df00ff017b82 */ /* 0x000fe20000000800 */
[----:B------:R-:W0:Y:S01]  /*0010*/  S2R R0, SR_CTAID.Y ;  /* 0x0000000000007919 */ /* 0x000e220000002600 */
[----:B------:R-:W0:Y:S01]  /*0020*/  LDCU UR4, c[0x0][0x3d4] ;  /* 0x00007a80ff0477ac */ /* 0x000e220008000800 */
[----:B------:R-:W1:Y:S01]  /*0030*/  S2R R4, SR_CTAID.X ;  /* 0x0000000000047919 */ /* 0x000e620000002500 */
[----:B------:R-:W1:Y:S01]  /*0040*/  LDCU UR5, c[0x0][0x3a0] ;  /* 0x00007400ff0577ac */ /* 0x000e620008000800 */
[----:B0-----:R-:W-:-:S04]  /*0050*/  ISETP.GE.AND P0, PT, R0, UR4, PT ;  /* 0x0000000400007c0c */ /* 0x001fc8000bf06270 */
[----:B-1----:R-:W-:-:S13]  /*0060*/  ISETP.GE.OR P0, PT, R4, UR5, P0 ;  /* 0x0000000504007c0c */ /* 0x002fda0008706670 */
[----:B------:R-:W-:Y:S05]  /*0070*/  @P0 EXIT ;  /* 0x000000000000094d */ /* 0x000fea0003800000 */
[----:B------:R-:W0:Y:S01]  /*0080*/  LDC.64 R2, c[0x0][0x398] ;  /* 0x0000e600ff027b82 */ /* 0x000e220000000a00 */
[----:B------:R-:W1:Y:S01]  /*0090*/  LDCU.64 UR4, c[0x0][0x358] ;  /* 0x00006b00ff0477ac */ /* 0x000e620008000a00 */
[----:B0-----:R-:W-:-:S05]  /*00a0*/  IMAD.WIDE.U32 R2, R4, 0x4, R2 ;  /* 0x0000000404027825 */ /* 0x001fca00078e0002 */
[----:B-1----:R-:W2:Y:S04]  /*00b0*/  LDG.E R8, desc[UR4][R2.64] ;  /* 0x0000000402087981 */ /* 0x002ea8000c1e1900 */
[----:B------:R-:W2:Y:S01]  /*00c0*/  LDG.E R5, desc[UR4][R2.64+0x4] ;  /* 0x0000040402057981 */ /* 0x000ea2000c1e1900 */
[----:B------:R-:W-:Y:S02]  /*00d0*/  CS2R R16, SRZ ;  /* 0x0000000000107805 */ /* 0x000fe4000001ff00 */
[----:B------:R-:W-:Y:S02]  /*00e0*/  CS2R R18, SRZ ;  /* 0x0000000000127805 */ /* 0x000fe4000001ff00 */
[----:B--2---:R-:W-:-:S13]  /*00f0*/  ISETP.GE.AND P0, PT, R8, R5, PT ;  /* 0x000000050800720c */ /* 0x004fda0003f06270 */
[----:B------:R-:W-:Y:S05]  /*0100*/  @P0 BRA `(.L_x_8) ;  /* 0x00000008008c0947 */ /* 0x000fea0003800000 */
[----:B------:R-:W-:Y:S02]  /*0110*/  CS2R R18, SRZ ;  /* 0x0000000000127805 */ /* 0x000fe4000001ff00 */
[----:B------:R-:W-:-:S07]  /*0120*/  CS2R R16, SRZ ;  /* 0x0000000000107805 */ /* 0x000fce000001ff00 */
.L_x_13:
[----:B0-----:R-:W0:Y:S08]  /*0130*/  LDC.64 R2, c[0x0][0x390] ;  /* 0x0000e400ff027b82 */ /* 0x001e300000000a00 */
[----:B-----5:R-:W1:Y:S01]  /*0140*/  LDC.64 R6, c[0x0][0x3c8] ;  /* 0x0000f200ff067b82 */ /* 0x020e620000000a00 */
[----:B0-----:R-:W-:-:S06]  /*0150*/  IMAD.WIDE R2, R8, 0x4, R2 ;  /* 0x0000000408027825 */ /* 0x001fcc00078e0202 */
[----:B------:R-:W1:Y:S02]  /*0160*/  LDG.E R3, desc[UR4][R2.64] ;  /* 0x0000000402037981 */ /* 0x000e64000c1e1900 */
[----:B-1----:R-:W-:-:S05]  /*0170*/  IMAD.WIDE R6, R3, 0x4, R6 ;  /* 0x0000000403067825 */ /* 0x002fca00078e0206 */
[----:B------:R-:W2:Y:S04]  /*0180*/  LDG.E R12, desc[UR4][R6.64] ;  /* 0x00000004060c7981 */ /* 0x000ea8000c1e1900 */
[----:B------:R-:W2:Y:S02]  /*0190*/  LDG.E R13, desc[UR4][R6.64+0x4] ;  /* 0x00000404060d7981 */ /* 0x000ea4000c1e1900 */
[----:B--2---:R-:W-:-:S13]  /*01a0*/  ISETP.GE.AND P0, PT, R12, R13, PT ;  /* 0x0000000d0c00720c */ /* 0x004fda0003f06270 */
[----:B------:R-:W-:Y:S05]  /*01b0*/  @P0 BRA `(.L_x_9) ;  /* 0x0000000800540947 */ /* 0x000fea0003800000 */
[----:B------:R-:W0:Y:S01]  /*01c0*/  LDC.64 R2, c[0x0][0x380] ;  /* 0x0000e000ff027b82 */ /* 0x000e220000000a00 */
[----:B------:R-:W-:Y:S02]  /*01d0*/  MOV R6, R12 ;  /* 0x0000000c00067202 */ /* 0x000fe40000000f00 */
[----:B------:R-:W-:Y:S02]  /*01e0*/  SHF.L.U32 R7, R8, 0x2, RZ ;  /* 0x0000000208077819 */ /* 0x000fe400000006ff */
[CC--:B------:R-:W-:Y:S02]  /*01f0*/  IADD3 R12, PT, PT, R13.reuse, -R6.reuse, RZ ;  /* 0x800000060d0c7210 */ /* 0x0c0fe40007ffe0ff */
[----:B------:R-:W-:-:S04]  /*0200*/  IADD3 R13, PT, PT, -R13, R6, RZ ;  /* 0x000000060d0d7210 */ /* 0x000fc80007ffe1ff */
[----:B------:R-:W-:Y:S02]  /*0210*/  ISETP.GT.U32.AND P1, PT, R13, -0x4, PT ;  /* 0xfffffffc0d00780c */ /* 0x000fe40003f24070 */
[----:B------:R-:W-:Y:S01]  /*0220*/  LOP3.LUT R14, R12, 0x3, RZ, 0xc0, !PT ;  /* 0x000000030c0e7812 */ /* 0x000fe200078ec0ff */
[----:B0-----:R-:W-:-:S03]  /*0230*/  IMAD.WIDE R2, R7, 0x4, R2 ;  /* 0x0000000407027825 */ /* 0x001fc600078e0202 */
[----:B------:R-:W-:Y:S02]  /*0240*/  ISETP.NE.AND P0, PT, R14, RZ, PT ;  /* 0x000000ff0e00720c */ /* 0x000fe40003f05270 */
[----:B------:R0:W5:Y:S04]  /*0250*/  LDG.E R7, desc[UR4][R2.64] ;  /* 0x0000000402077981 */ /* 0x000168000c1e1900 */
[----:B------:R0:W5:Y:S04]  /*0260*/  LDG.E R9, desc[UR4][R2.64+0x4] ;  /* 0x0000040402097981 */ /* 0x000168000c1e1900 */
[----:B------:R0:W5:Y:S04]  /*0270*/  LDG.E R10, desc[UR4][R2.64+0x8] ;  /* 0x00000804020a7981 */ /* 0x000168000c1e1900 */
[----:B------:R0:W5:Y:S01]  /*0280*/  LDG.E R11, desc[UR4][R2.64+0xc] ;  /* 0x00000c04020b7981 */ /* 0x000162000c1e1900 */
[----:B------:R-:W-:Y:S05]  /*0290*/  @P1 BRA `(.L_x_10) ;  /* 0x0000000400281947 */ /* 0x000fea0003800000 */
[----:B------:R-:W-:Y:S02]  /*02a0*/  LOP3.LUT R15, R12, 0xfffffffc, RZ, 0xc0, !PT ;  /* 0xfffffffc0c0f7812 */ /* 0x000fe400078ec0ff */
[----:B------:R-:W-:Y:S02]  /*02b0*/  SHF.L.U32 R13, R6, 0x2, RZ ;  /* 0x00000002060d7819 */ /* 0x000fe400000006ff */
[----:B------:R-:W-:-:S07]  /*02c0*/  IADD3 R15, PT, PT, -R15, RZ, RZ ;  /* 0x000000ff0f0f7210 */ /* 0x000fce0007ffe1ff */
.L_x_11:
[----:B0-----:R-:W0:Y:S02]  /*02d0*/  LDC.64 R2, c[0x0][0x3b0] ;  /* 0x0000ec00ff027b82 */ /* 0x001e240000000a00 */
[----:B0-----:R-:W-:-:S05]  /*02e0*/  IMAD.WIDE R2, R13, 0x4, R2 ;  /* 0x000000040d027825 */ /* 0x001fca00078e0202 */
[----:B------:R-:W2:Y:S04]  /*02f0*/  LDG.E R24, desc[UR4][R2.64+0x8] ;  /* 0x0000080402187981 */ /* 0x000ea8000c1e1900 */
[----:B------:R-:W3:Y:S04]  /*0300*/  LDG.E R21, desc[UR4][R2.64] ;  /* 0x0000000402157981 */ /* 0x000ee8000c1e1900 */
[----:B------:R-:W4:Y:S04]  /*0310*/  LDG.E R22, desc[UR4][R2.64+0xc] ;  /* 0x00000c0402167981 */ /* 0x000f28000c1e1900 */
[----:B------:R-:W4:Y:S01]  /*0320*/  LDG.E R20, desc[UR4][R2.64+0x4] ;  /* 0x0000040402147981 */ /* 0x000f22000c1e1900 */
[-C--:B--2--5:R-:W-:Y:S01]  /*0330*/  FMUL R26, R9, R24.reuse ;  /* 0x00000018091a7220 */ /* 0x0a4fe20000400000 */
[----:B------:R-:W-:-:S02]  /*0340*/  FMUL R23, R11, R24 ;  /* 0x000000180b177220 */ /* 0x000fc40000400000 */
[----:B------:R-:W2:Y:S01]  /*0350*/  LDG.E R24, desc[UR4][R2.64+0x18] ;  /* 0x0000180402187981 */ /* 0x000ea2000c1e1900 */
[-C--:B---3--:R-:W-:Y:S01]  /*0360*/  FFMA R26, R7, R21.reuse, R26 ;  /* 0x00000015071a7223 */ /* 0x088fe2000000001a */
[----:B------:R-:W-:Y:S02]  /*0370*/  FFMA R25, R10, R21, R23 ;  /* 0x000000150a197223 */ /* 0x000fe40000000017 */
[----:B------:R-:W3:Y:S01]  /*0380*/  LDG.E R23, desc[UR4][R2.64+0x10] ;  /* 0x0000100402177981 */ /* 0x000ee2000c1e1900 */
[----:B------:R-:W-:-:S03]  /*0390*/  FADD R21, R26, R19 ;  /* 0x000000131a157221 */ /* 0x000fc60000000000 */
[----:B------:R-:W3:Y:S04]  /*03a0*/  LDG.E R26, desc[UR4][R2.64+0x1c] ;  /* 0x00001c04021a7981 */ /* 0x000ee8000c1e1900 */
[----:B------:R-:W3:Y:S01]  /*03b0*/  LDG.E R19, desc[UR4][R2.64+0x14] ;  /* 0x0000140402137981 */ /* 0x000ee2000c1e1900 */
[----:B------:R-:W-:Y:S01]  /*03c0*/  FADD R18, R25, R18 ;  /* 0x0000001219127221 */ /* 0x000fe20000000000 */
[-C--:B----4-:R-:W-:Y:S01]  /*03d0*/  FMUL R25, R11, R22.reuse ;  /* 0x000000160b197220 */ /* 0x090fe20000400000 */
[----:B------:R-:W-:-:S03]  /*03e0*/  FMUL R28, R9, R22 ;  /* 0x00000016091c7220 */ /* 0x000fc60000400000 */
[-C--:B------:R-:W-:Y:S01]  /*03f0*/  FFMA R25, R10, R20.reuse, R25 ;  /* 0x000000140a197223 */ /* 0x080fe20000000019 */
[----:B------:R-:W-:-:S03]  /*0400*/  FFMA R28, R7, R20, R28 ;  /* 0x00000014071c7223 */ /* 0x000fc6000000001c */
[----:B------:R-:W-:Y:S01]  /*0410*/  FADD R20, R25, R16 ;  /* 0x0000001019147221 */ /* 0x000fe20000000000 */
[-C--:B--2---:R-:W-:Y:S01]  /*0420*/  FMUL R22, R9, R24.reuse ;  /* 0x0000001809167220 */ /* 0x084fe20000400000 */
[----:B------:R-:W-:-:S03]  /*0430*/  FMUL R27, R11, R24 ;  /* 0x000000180b1b7220 */ /* 0x000fc60000400000 */
[----:B---3--:R-:W-:Y:S02]  /*0440*/  FFMA R16, R7, R23, R22 ;  /* 0x0000001707107223 */ /* 0x008fe40000000016 */
[----:B------:R-:W2:Y:S01]  /*0450*/  LDG.E R22, desc[UR4][R2.64+0x28] ;  /* 0x0000280402167981 */ /* 0x000ea2000c1e1900 */
[-C--:B------:R-:W-:Y:S01]  /*0460*/  FMUL R24, R9, R26.reuse ;  /* 0x0000001a09187220 */ /* 0x080fe20000400000 */
[----:B------:R-:W-:-:S03]  /*0470*/  FMUL R25, R11, R26 ;  /* 0x0000001a0b197220 */ /* 0x000fc60000400000 */
[-C--:B------:R-:W-:Y:S02]  /*0480*/  FFMA R26, R7, R19.reuse, R24 ;  /* 0x00000013071a7223 */ /* 0x080fe40000000018 */
[----:B------:R-:W3:Y:S01]  /*0490*/  LDG.E R24, desc[UR4][R2.64+0x2c] ;  /* 0x00002c0402187981 */ /* 0x000ee2000c1e1900 */
[----:B------:R-:W-:Y:S01]  /*04a0*/  FADD R16, R21, R16 ;  /* 0x0000001015107221 */ /* 0x000fe20000000000 */
[----:B------:R-:W-:Y:S02]  /*04b0*/  FFMA R25, R10, R19, R25 ;  /* 0x000000130a197223 */ /* 0x000fe40000000019 */
[----:B------:R-:W4:Y:S04]  /*04c0*/  LDG.E R21, desc[UR4][R2.64+0x20] ;  /* 0x0000200402157981 */ /* 0x000f28000c1e1900 */
[----:B------:R-:W4:Y:S01]  /*04d0*/  LDG.E R19, desc[UR4][R2.64+0x24] ;  /* 0x0000240402137981 */ /* 0x000f22000c1e1900 */
[----:B------:R-:W-:Y:S01]  /*04e0*/  FADD R17, R28, R17 ;  /* 0x000000111c117221 */ /* 0x000fe20000000000 */
[----:B------:R-:W-:Y:S01]  /*04f0*/  FADD R20, R20, R25 ;  /* 0x0000001914147221 */ /* 0x000fe20000000000 */
[----:B------:R-:W-:-:S02]  /*0500*/  FFMA R23, R10, R23, R27 ;  /* 0x000000170a177223 */ /* 0x000fc4000000001b */
[----:B------:R-:W-:Y:S01]  /*0510*/  FADD R17, R17, R26 ;  /* 0x0000001a11117221 */ /* 0x000fe20000000000 */
[----:B------:R-:W4:Y:S01]  /*0520*/  LDG.E R27, desc[UR4][R2.64+0x34] ;  /* 0x00003404021b7981 */ /* 0x000f22000c1e1900 */
[----:B------:R-:W-:Y:S01]  /*0530*/  FADD R18, R18, R23 ;  /* 0x0000001712127221 */ /* 0x000fe20000000000 */
[-C--:B--2---:R-:W-:Y:S01]  /*0540*/  FMUL R26, R9, R22.reuse ;  /* 0x00000016091a7220 */ /* 0x084fe20000400000 */
[----:B------:R-:W-:Y:S01]  /*0550*/  FMUL R25, R11, R22 ;  /* 0x000000160b197220 */ /* 0x000fe20000400000 */
[-C--:B---3--:R-:W-:Y:S01]  /*0560*/  FMUL R22, R9, R24.reuse ;  /* 0x0000001809167220 */ /* 0x088fe20000400000 */
[----:B------:R-:W-:Y:S01]  /*0570*/  FMUL R24, R11, R24 ;  /* 0x000000180b187220 */ /* 0x000fe20000400000 */
[-C--:B----4-:R-:W-:Y:S01]  /*0580*/  FFMA R23, R7, R21.reuse, R26 ;  /* 0x0000001507177223 */ /* 0x090fe2000000001a */
[C---:B------:R-:W-:Y:S01]  /*0590*/  FFMA R25, R10.reuse, R21, R25 ;  /* 0x000000150a197223 */ /* 0x040fe20000000019 */
[----:B------:R-:W2:Y:S01]  /*05a0*/  LDG.E R26, desc[UR4][R2.64+0x3c] ;  /* 0x00003c04021a7981 */ /* 0x000ea2000c1e1900 */
[----:B------:R-:W-:-:S03]  /*05b0*/  FFMA R21, R10, R19, R24 ;  /* 0x000000130a157223 */ /* 0x000fc60000000018 */
[----:B------:R-:W3:Y:S01]  /*05c0*/  LDG.E R24, desc[UR4][R2.64+0x38] ;  /* 0x0000380402187981 */ /* 0x000ee2000c1e1900 */
[----:B------:R-:W-:-:S03]  /*05d0*/  FFMA R22, R7, R19, R22 ;  /* 0x0000001307167223 */ /* 0x000fc60000000016 */
[----:B------:R-:W4:Y:S01]  /*05e0*/  LDG.E R19, desc[UR4][R2.64+0x30] ;  /* 0x0000300402137981 */ /* 0x000f22000c1e1900 */
[----:B------:R-:W-:-:S04]  /*05f0*/  IADD3 R15, PT, PT, R15, 0x4, RZ ;  /* 0x000000040f0f7810 */ /* 0x000fc80007ffe0ff */
[----:B------:R-:W-:Y:S01]  /*0600*/  ISETP.NE.AND P1, PT, R15, RZ, PT ;  /* 0x000000ff0f00720c */ /* 0x000fe20003f25270 */
[----:B------:R-:W-:Y:S01]  /*0610*/  FADD R16, R16, R23 ;  /* 0x0000001710107221 */ /* 0x000fe20000000000 */
[----:B------:R-:W-:Y:S01]  /*0620*/  FADD R17, R17, R22 ;  /* 0x0000001611117221 */ /* 0x000fe20000000000 */
[----:B------:R-:W-:Y:S01]  /*0630*/  FADD R20, R20, R21 ;  /* 0x0000001514147221 */ /* 0x000fe20000000000 */
[----:B------:R-:W-:Y:S01]  /*0640*/  FADD R18, R18, R25 ;  /* 0x0000001912127221 */ /* 0x000fe20000000000 */
[----:B------:R-:W-:Y:S02]  /*0650*/  IADD3 R6, PT, PT, R6, 0x4, RZ ;  /* 0x0000000406067810 */ /* 0x000fe40007ffe0ff */
[----:B------:R-:W-:Y:S01]  /*0660*/  IADD3 R13, PT, PT, R13, 0x10, RZ ;  /* 0x000000100d0d7810 */ /* 0x000fe20007ffe0ff */
[-C--:B---3--:R-:W-:Y:S01]  /*0670*/  FMUL R22, R9, R24.reuse ;  /* 0x0000001809167220 */ /* 0x088fe20000400000 */
[----:B------:R-:W-:Y:S01]  /*0680*/  FMUL R23, R11, R24 ;  /* 0x000000180b177220 */ /* 0x000fe20000400000 */
[-C--:B--2---:R-:W-:Y:S01]  /*0690*/  FMUL R24, R9, R26.reuse ;  /* 0x0000001a09187220 */ /* 0x084fe20000400000 */
[----:B------:R-:W-:Y:S01]  /*06a0*/  FMUL R26, R11, R26 ;  /* 0x0000001a0b1a7220 */ /* 0x000fe20000400000 */
[CC--:B----4-:R-:W-:Y:S01]  /*06b0*/  FFMA R21, R7.reuse, R19.reuse, R22 ;  /* 0x0000001307157223 */ /* 0x0d0fe20000000016 */
[C---:B------:R-:W-:Y:S01]  /*06c0*/  FFMA R23, R10.reuse, R19, R23 ;  /* 0x000000130a177223 */ /* 0x040fe20000000017 */
[-C--:B------:R-:W-:Y:S01]  /*06d0*/  FFMA R24, R7, R27.reuse, R24 ;  /* 0x0000001b07187223 */ /* 0x080fe20000000018 */
[----:B------:R-:W-:Y:S01]  /*06e0*/  FFMA R27, R10, R27, R26 ;  /* 0x0000001b0a1b7223 */ /* 0x000fe2000000001a */
[----:B------:R-:W-:Y:S01]  /*06f0*/  FADD R19, R16, R21 ;  /* 0x0000001510137221 */ /* 0x000fe20000000000 */
[----:B------:R-:W-:Y:S01]  /*0700*/  FADD R18, R18, R23 ;  /* 0x0000001712127221 */ /* 0x000fe20000000000 */
[----:B------:R-:W-:Y:S01]  /*0710*/  FADD R17, R17, R24 ;  /* 0x0000001811117221 */ /* 0x000fe20000000000 */
[----:B------:R-:W-:Y:S01]  /*0720*/  FADD R16, R20, R27 ;  /* 0x0000001b14107221 */ /* 0x000fe20000000000 */
[----:B------:R-:W-:Y:S06]  /*0730*/  @P1 BRA `(.L_x_11) ;  /* 0xfffffff800e41947 */ /* 0x000fec000383ffff */
.L_x_10:
[----:B------:R-:W-:Y:S05]  /*0740*/  @!P0 BRA `(.L_x_9) ;  /* 0x0000000000f08947 */ /* 0x000fea0003800000 */
[----:B------:R-:W-:Y:S02]  /*0750*/  ISETP.NE.AND P0, PT, R14, 0x1, PT ;  /* 0x000000010e00780c */ /* 0x000fe40003f05270 */
[----:B------:R-:W-:-:S04]  /*0760*/  LOP3.LUT R12, R12, 0x1, RZ, 0xc0, !PT ;  /* 0x000000010c0c7812 */ /* 0x000fc800078ec0ff */
[----:B------:R-:W-:-:S07]  /*0770*/  ISETP.NE.U32.AND P1, PT, R12, 0x1, PT ;  /* 0x000000010c00780c */ /* 0x000fce0003f25070 */
[----:B------:R-:W-:Y:S06]  /*0780*/  @!P0 BRA `(.L_x_12) ;  /* 0x0000000000908947 */ /* 0x000fec0003800000 */
[----:B0-----:R-:W0:Y:S01]  /*0790*/  LDC.64 R2, c[0x0][0x3b0] ;  /* 0x0000ec00ff027b82 */ /* 0x001e220000000a00 */
[----:B------:R-:W-:-:S05]  /*07a0*/  SHF.L.U32 R13, R6, 0x2, RZ ;  /* 0x00000002060d7819 */ /* 0x000fca00000006ff */
[----:B0-----:R-:W-:-:S05]  /*07b0*/  IMAD.WIDE R2, R13, 0x4, R2 ;  /* 0x000000040d027825 */ /* 0x001fca00078e0202 */
[----:B------:R-:W2:Y:S04]  /*07c0*/  LDG.E R22, desc[UR4][R2.64+0x8] ;  /* 0x0000080402167981 */ /* 0x000ea8000c1e1900 */
[----:B------:R-:W3:Y:S04]  /*07d0*/  LDG.E R26, desc[UR4][R2.64+0xc] ;  /* 0x00000c04021a7981 */ /* 0x000ee8000c1e1900 */
[----:B------:R-:W4:Y:S04]  /*07e0*/  LDG.E R12, desc[UR4][R2.64+0x18] ;  /* 0x00001804020c7981 */ /* 0x000f28000c1e1900 */
[----:B------:R-:W4:Y:S04]  /*07f0*/  LDG.E R14, desc[UR4][R2.64+0x1c] ;  /* 0x00001c04020e7981 */ /* 0x000f28000c1e1900 */
[----:B------:R-:W4:Y:S04]  /*0800*/  LDG.E R21, desc[UR4][R2.64] ;  /* 0x0000000402157981 */ /* 0x000f28000c1e1900 */
[----:B------:R-:W4:Y:S04]  /*0810*/  LDG.E R20, desc[UR4][R2.64+0x4] ;  /* 0x0000040402147981 */ /* 0x000f28000c1e1900 */
[----:B------:R-:W4:Y:S04]  /*0820*/  LDG.E R15, desc[UR4][R2.64+0x14] ;  /* 0x00001404020f7981 */ /* 0x000f28000c1e1900 */
[----:B------:R4:W4:Y:S01]  /*0830*/  LDG.E R13, desc[UR4][R2.64+0x10] ;  /* 0x00001004020d7981 */ /* 0x000922000c1e1900 */
[----:B------:R-:W-:Y:S01]  /*0840*/  IADD3 R6, PT, PT, R6, 0x2, RZ ;  /* 0x0000000206067810 */ /* 0x000fe20007ffe0ff */
[-C--:B--2--5:R-:W-:Y:S01]  /*0850*/  FMUL R24, R9, R22.reuse ;  /* 0x0000001609187220 */ /* 0x0a4fe20000400000 */
[----:B------:R-:W-:Y:S01]  /*0860*/  FMUL R25, R11, R22 ;  /* 0x000000160b197220 */ /* 0x000fe20000400000 */
[-C--:B---3--:R-:W-:Y:S01]  /*0870*/  FMUL R23, R9, R26.reuse ;  /* 0x0000001a09177220 */ /* 0x088fe20000400000 */
[----:B------:R-:W-:Y:S01]  /*0880*/  FMUL R27, R11, R26 ;  /* 0x0000001a0b1b7220 */ /* 0x000fe20000400000 */
[-C--:B----4-:R-:W-:Y:S01]  /*0890*/  FMUL R2, R9, R12.reuse ;  /* 0x0000000c09027220 */ /* 0x090fe20000400000 */
[----:B------:R-:W-:Y:S01]  /*08a0*/  FMUL R3, R11, R12 ;  /* 0x0000000c0b037220 */ /* 0x000fe20000400000 */
[-C--:B------:R-:W-:Y:S01]  /*08b0*/  FMUL R12, R9, R14.reuse ;  /* 0x0000000e090c7220 */ /* 0x080fe20000400000 */
[----:B------:R-:W-:Y:S01]  /*08c0*/  FMUL R14, R11, R14 ;  /* 0x0000000e0b0e7220 */ /* 0x000fe20000400000 */
[CC--:B------:R-:W-:Y:S01]  /*08d0*/  FFMA R24, R7.reuse, R21.reuse, R24 ;  /* 0x0000001507187223 */ /* 0x0c0fe20000000018 */
[C---:B------:R-:W-:Y:S01]  /*08e0*/  FFMA R25, R10.reuse, R21, R25 ;  /* 0x000000150a197223 */ /* 0x040fe20000000019 */
[-C--:B------:R-:W-:Y:S01]  /*08f0*/  FFMA R22, R7, R20.reuse, R23 ;  /* 0x0000001407167223 */ /* 0x080fe20000000017 */
[----:B------:R-:W-:Y:S01]  /*0900*/  FFMA R27, R10, R20, R27 ;  /* 0x000000140a1b7223 */ /* 0x000fe2000000001b */
[----:B------:R-:W-:Y:S01]  /*0910*/  FADD R19, R19, R24 ;  /* 0x0000001813137221 */ /* 0x000fe20000000000 */
[----:B------:R-:W-:Y:S01]  /*0920*/  FADD R18, R18, R25 ;  /* 0x0000001912127221 */ /* 0x000fe20000000000 */
[-C--:B------:R-:W-:Y:S01]  /*0930*/  FFMA R12, R7, R15.reuse, R12 ;  /* 0x0000000f070c7223 */ /* 0x080fe2000000000c */
[----:B------:R-:W-:Y:S01]  /*0940*/  FADD R17, R17, R22 ;  /* 0x0000001611117221 */ /* 0x000fe20000000000 */
[----:B------:R-:W-:Y:S01]  /*0950*/  FADD R16, R16, R27 ;  /* 0x0000001b10107221 */ /* 0x000fe20000000000 */
[C---:B------:R-:W-:Y:S01]  /*0960*/  FFMA R15, R10.reuse, R15, R14 ;  /* 0x0000000f0a0f7223 */ /* 0x040fe2000000000e */
[-C--:B------:R-:W-:Y:S01]  /*0970*/  FFMA R2, R7, R13.reuse, R2 ;  /* 0x0000000d07027223 */ /* 0x080fe20000000002 */
[----:B------:R-:W-:Y:S01]  /*0980*/  FFMA R3, R10, R13, R3 ;  /* 0x0000000d0a037223 */ /* 0x000fe20000000003 */
[----:B------:R-:W-:Y:S01]  /*0990*/  FADD R17, R17, R12 ;  /* 0x0000000c11117221 */ /* 0x000fe20000000000 */
[----:B------:R-:W-:Y:S01]  /*09a0*/  FADD R16, R16, R15 ;  /* 0x0000000f10107221 */ /* 0x000fe20000000000 */
[----:B------:R-:W-:Y:S01]  /*09b0*/  FADD R19, R19, R2 ;  /* 0x0000000213137221 */ /* 0x000fe20000000000 */
[----:B------:R-:W-:-:S07]  /*09c0*/  FADD R18, R18, R3 ;  /* 0x0000000312127221 */ /* 0x000fce0000000000 */
.L_x_12:
[----:B------:R-:W-:Y:S05]  /*09d0*/  @P1 BRA `(.L_x_9) ;  /* 0x00000000004c1947 */ /* 0x000fea0003800000 */
[----:B0-----:R-:W0:Y:S01]  /*09e0*/  LDC.64 R2, c[0x0][0x3b0] ;  /* 0x0000ec00ff027b82 */ /* 0x001e220000000a00 */
[----:B------:R-:W-:-:S05]  /*09f0*/  SHF.L.U32 R13, R6, 0x2, RZ ;  /* 0x00000002060d7819 */ /* 0x000fca00000006ff */
[----:B0-----:R-:W-:-:S05]  /*0a00*/  IMAD.WIDE R2, R13, 0x4, R2 ;  /* 0x000000040d027825 */ /* 0x001fca00078e0202 */
[----:B------:R-:W2:Y:S04]  /*0a10*/  LDG.E R12, desc[UR4][R2.64+0x8] ;  /* 0x00000804020c7981 */ /* 0x000ea8000c1e1900 */
[----:B------:R-:W3:Y:S04]  /*0a20*/  LDG.E R20, desc[UR4][R2.64+0xc] ;  /* 0x00000c0402147981 */ /* 0x000ee8000c1e1900 */
[----:B------:R-:W4:Y:S04]  /*0a30*/  LDG.E R6, desc[UR4][R2.64] ;  /* 0x0000000402067981 */ /* 0x000f28000c1e1900 */
[----:B------:R-:W4:Y:S01]  /*0a40*/  LDG.E R13, desc[UR4][R2.64+0x4] ;  /* 0x00000404020d7981 */ /* 0x000f22000c1e1900 */
[-C--:B--2--5:R-:W-:Y:S01]  /*0a50*/  FMUL R14, R9, R12.reuse ;  /* 0x0000000c090e7220 */ /* 0x0a4fe20000400000 */
[----:B------:R-:W-:Y:S01]  /*0a60*/  FMUL R15, R11, R12 ;  /* 0x0000000c0b0f7220 */ /* 0x000fe20000400000 */
[-C--:B---3--:R-:W-:Y:S01]  /*0a70*/  FMUL R12, R9, R20.reuse ;  /* 0x00000014090c7220 */ /* 0x088fe20000400000 */
        /* <DEDUP_REMOVED lines=8> */
[----:B------:R-:W-:-:S07]  /*0b00*/  FADD R16, R16, R11 ;  /* 0x0000000b10107221 */ /* 0x000fce0000000000 */
.L_x_9:
[----:B------:R-:W-:-:S04]  /*0b10*/  IADD3 R8, PT, PT, R8, 0x1, RZ ;  /* 0x0000000108087810 */ /* 0x000fc80007ffe0ff */
[----:B------:R-:W-:-:S13]  /*0b20*/  ISETP.NE.AND P0, PT, R8, R5, PT ;  /* 0x000000050800720c */ /* 0x000fda0003f05270 */
[----:B------:R-:W-:Y:S05]  /*0b30*/  @P0 BRA `(.L_x_13) ;  /* 0xfffffff4007c0947 */ /* 0x000fea000383ffff */
.L_x_8:
[----:B0-----:R-:W0:Y:S02]  /*0b40*/  LDC.64 R2, c[0x0][0x3f8] ;  /* 0x0000fe00ff027b82 */ /* 0x001e240000000a00 */
[----:B0-----:R-:W-:-:S06]  /*0b50*/  IMAD.WIDE.U32 R4, R4, 0x4, R2 ;  /* 0x0000000404047825 */ /* 0x001fcc00078e0002 */
[----:B------:R-:W0:Y:S01]  /*0b60*/  LDC.64 R2, c[0x0][0x3f0] ;  /* 0x0000fc00ff027b82 */ /* 0x000e220000000a00 */
[----:B------:R-:W2:Y:S02]  /*0b70*/  LDG.E R5, desc[UR4][R4.64] ;  /* 0x0000000404057981 */ /* 0x000ea4000c1e1900 */
[----:B--2--5:R-:W-:-:S05]  /*0b80*/  IADD3 R7, PT, PT, R5, R0, RZ ;  /* 0x0000000005077210 */ /* 0x024fca0007ffe0ff */
[----:B0-----:R-:W-:-:S06]  /*0b90*/  IMAD.WIDE R2, R7, 0x4, R2 ;  /* 0x0000000407027825 */ /* 0x001fcc00078e0202 */
[----:B------:R-:W2:Y:S02]  /*0ba0*/  LDG.E R3, desc[UR4][R2.64] ;  /* 0x0000000402037981 */ /* 0x000ea4000c1e1900 */
[----:B--2---:R-:W-:-:S13]  /*0bb0*/  ISETP.NE.AND P0, PT, R3, R0, PT ;  /* 0x000000000300720c */ /* 0x004fda0003f05270 */
[----:B------:R-:W-:Y:S05]  /*0bc0*/  @P0 EXIT ;  /* 0x000000000000094d */ /* 0x000fea0003800000 */
[----:B------:R-:W0:Y:S01]  /*0bd0*/  LDC.64 R2, c[0x0][0x3e0] ;  /* 0x0000f800ff027b82 */ /* 0x000e220000000a00 */
[----:B------:R-:W-:-:S05]  /*0be0*/  SHF.L.U32 R7, R7, 0x2, RZ ;  /* 0x0000000207077819 */ /* 0x000fca00000006ff */
[----:B0-----:R-:W-:-:S05]  /*0bf0*/  IMAD.WIDE R2, R7, 0x4, R2 ;  /* 0x0000000407027825 */ /* 0x001fca00078e0202 */
[----:B------:R-:W-:Y:S04]  /*0c00*/  STG.E desc[UR4][R2.64], R19 ;  /* 0x0000001302007986 */ /* 0x000fe8000c101904 */
[----:B------:R-:W-:Y:S04]  /*0c10*/  STG.E desc[UR4][R2.64+0x4], R17 ;  /* 0x0000041102007986 */ /* 0x000fe8000c101904 */
[----:B------:R-:W-:Y:S04]  /*0c20*/  STG.E desc[UR4][R2.64+0x8], R18 ;  /* 0x0000081202007986 */ /* 0x000fe8000c101904 */
[----:B------:R-:W-:Y:S01]  /*0c30*/  STG.E desc[UR4][R2.64+0xc], R16 ;  /* 0x00000c1002007986 */ /* 0x000fe2000c101904 */
[----:B------:R-:W-:Y:S05]  /*0c40*/  EXIT ;  /* 0x000000000000794d */ /* 0x000fea0003800000 */
.L_x_14:
        /* <DEDUP_REMOVED lines=11> */
.L_x_17:


//--------------------- .nv.shared.reserved.0     --------------------------
	.section	.nv.shared.reserved.0,"aw",@nobits
	.weak		__nv_reservedSMEM_offset_0_alias
	.size		__nv_reservedSMEM_offset_0_alias, 0, 64
	.other		__nv_reservedSMEM_offset_0_alias,@"STO_CUDA_RESERVED_SHARED STV_DEFAULT"
__nv_reservedSMEM_offset_0_alias:
	.zero		0
	.zero		64


//--------------------- .nv.constant0._Z12bsr_to_dense9BSRMatrixPf --------------------------
	.section	.nv.constant0._Z12bsr_to_dense9BSRMatrixPf,"a",@progbits
	.sectionflags	@""
	.align	4
.nv.constant0._Z12bsr_to_dense9BSRMatrixPf:
	.zero		952


//--------------------- .nv.constant0._Z28matrix_multiplication_kernelPKfS0_Pfiii --------------------------
	.section	.nv.constant0._Z28matrix_multiplication_kernelPKfS0_Pfiii,"a",@progbits
	.sectionflags	@""
	.align	4
.nv.constant0._Z28matrix_multiplication_kernelPKfS0_Pfiii:
	.zero		932


//--------------------- .nv.constant0._Z32bsr_matrix_matrix_multiplication9BSRMatrixS_S_ --------------------------
	.section	.nv.constant0._Z32bsr_matrix_matrix_multiplication9BSRMatrixS_S_,"a",@progbits
	.sectionflags	@""
	.align	4
.nv.constant0._Z32bsr_matrix_matrix_multiplication9BSRMatrixS_S_:
	.zero		1040


//--------------------- SYMBOLS --------------------------

	.type		.nv.reservedSmem.offset0,@object
	.size		.nv.reservedSmem.offset0,0x4
